//
// Generated by NVIDIA NVVM Compiler
//
// Compiler Build ID: CL-36424714
// Cuda compilation tools, release 13.0, V13.0.88
// Based on NVVM 20.0.0
//

.version 9.0
.target sm_100
.address_size 64

	// .globl	_Z19global_multi_threadPjj

.visible .entry _Z19global_multi_threadPjj(
	.param .u64 .ptr .align 1 _Z19global_multi_threadPjj_param_0,
	.param .u32 _Z19global_multi_threadPjj_param_1
)
{
	.reg .pred 	%p<3>;
	.reg .b32 	%r<154>;
	.reg .b64 	%rd<5>;

	ld.param.u64 	%rd1, [_Z19global_multi_threadPjj_param_0];
	ld.param.u32 	%r29, [_Z19global_multi_threadPjj_param_1];
	mov.u32 	%r30, %tid.x;
	mov.u32 	%r31, %ctaid.x;
	mov.u32 	%r32, %ntid.x;
	mad.lo.s32 	%r1, %r31, %r32, %r30;
	shl.b32 	%r33, %r1, 5;
	and.b32  	%r34, %r33, 2016;
	shl.b32 	%r35, %r1, 6;
	and.b32  	%r36, %r35, 1044480;
	or.b32  	%r37, %r34, %r36;
	shl.b32 	%r38, %r1, 7;
	and.b32  	%r39, %r38, 14680064;
	or.b32  	%r40, %r37, %r39;
	shl.b32 	%r41, %r1, 8;
	and.b32  	%r42, %r41, 100663296;
	or.b32  	%r43, %r40, %r42;
	shl.b32 	%r44, %r1, 10;
	and.b32  	%r45, %r44, 536870912;
	or.b32  	%r46, %r43, %r45;
	shl.b32 	%r47, %r1, 11;
	and.b32  	%r48, %r47, -2147483648;
	or.b32  	%r2, %r46, %r48;
	shr.u32 	%r49, %r1, 20;
	and.b32  	%r50, %r49, 6;
	shl.b32 	%r51, %r29, 3;
	and.b32  	%r52, %r51, 1016;
	or.b32  	%r53, %r50, %r52;
	shl.b32 	%r54, %r29, 5;
	and.b32  	%r55, %r54, 4096;
	or.b32  	%r56, %r53, %r55;
	shl.b32 	%r57, %r29, 6;
	and.b32  	%r58, %r57, 16384;
	or.b32  	%r59, %r56, %r58;
	shl.b32 	%r60, %r29, 7;
	and.b32  	%r61, %r60, 65536;
	or.b32  	%r62, %r59, %r61;
	shl.b32 	%r63, %r29, 8;
	and.b32  	%r64, %r63, 786432;
	or.b32  	%r65, %r62, %r64;
	shl.b32 	%r66, %r29, 9;
	and.b32  	%r67, %r66, 2097152;
	or.b32  	%r68, %r65, %r67;
	shl.b32 	%r69, %r29, 10;
	and.b32  	%r70, %r69, 8388608;
	or.b32  	%r71, %r68, %r70;
	shl.b32 	%r72, %r29, 11;
	and.b32  	%r73, %r72, 33554432;
	or.b32  	%r74, %r71, %r73;
	shl.b32 	%r75, %r29, 12;
	and.b32  	%r76, %r75, 134217728;
	or.b32  	%r77, %r74, %r76;
	shl.b32 	%r78, %r29, 13;
	and.b32  	%r79, %r78, 536870912;
	or.b32  	%r80, %r77, %r79;
	shl.b32 	%r81, %r29, 14;
	and.b32  	%r82, %r81, -2147483648;
	or.b32  	%r3, %r80, %r82;
	shr.u32 	%r83, %r29, 16;
	and.b32  	%r84, %r83, 4;
	shr.u32 	%r85, %r29, 15;
	and.b32  	%r86, %r85, 48;
	or.b32  	%r87, %r84, %r86;
	shr.u32 	%r88, %r29, 13;
	and.b32  	%r89, %r88, 256;
	or.b32  	%r90, %r87, %r89;
	shr.u32 	%r91, %r29, 12;
	and.b32  	%r92, %r91, 1024;
	or.b32  	%r93, %r90, %r92;
	shr.u32 	%r94, %r29, 11;
	and.b32  	%r95, %r94, 4096;
	or.b32  	%r96, %r93, %r95;
	shr.u32 	%r97, %r29, 10;
	and.b32  	%r98, %r97, 16384;
	or.b32  	%r4, %r96, %r98;
	mov.b32 	%r141, 0;
	mov.u32 	%r142, %r141;
$L__BB0_1:
	or.b32  	%r147, %r2, %r142;
	mov.b32 	%r153, 28672;
	mov.b32 	%r146, 36946;
	mov.b32 	%r145, -1361679135;
	mov.b32 	%r144, -2067913943;
	mov.b32 	%r143, 0;
	mov.u32 	%r148, %r3;
	mov.u32 	%r149, %r4;
	mov.u32 	%r150, %r143;
	mov.u32 	%r151, %r143;
	mov.u32 	%r152, %r143;
$L__BB0_2:
	mov.u32 	%r16, %r151;
	mov.u32 	%r151, %r150;
	mov.u32 	%r12, %r147;
	mov.u32 	%r10, %r145;
	mov.u32 	%r145, %r144;
	shf.l.wrap.b32 	%r104, %r10, %r146, 30;
	shf.l.wrap.b32 	%r105, %r10, %r146, 3;
	shf.l.wrap.b32 	%r106, %r148, %r149, 27;
	shf.l.wrap.b32 	%r107, %r148, %r149, 12;
	shf.l.wrap.b32 	%r108, %r16, %r152, 30;
	shf.l.wrap.b32 	%r109, %r152, %r153, 17;
	shf.l.wrap.b32 	%r110, %r10, %r146, 5;
	shf.l.wrap.b32 	%r111, %r10, %r146, 4;
	shf.l.wrap.b32 	%r112, %r148, %r149, 18;
	and.b32  	%r113, %r110, %r111;
	xor.b32  	%r114, %r105, %r112;
	xor.b32  	%r115, %r114, %r104;
	xor.b32  	%r147, %r115, %r113;
	shf.l.wrap.b32 	%r116, %r148, %r149, 14;
	shf.l.wrap.b32 	%r117, %r148, %r149, 13;
	shf.l.wrap.b32 	%r118, %r16, %r152, 9;
	and.b32  	%r119, %r116, %r117;
	xor.b32  	%r120, %r107, %r118;
	xor.b32  	%r121, %r120, %r106;
	xor.b32  	%r150, %r121, %r119;
	shf.l.wrap.b32 	%r122, %r152, %r153, 19;
	shf.l.wrap.b32 	%r123, %r152, %r153, 18;
	shf.l.wrap.b32 	%r124, %r10, %r146, 27;
	and.b32  	%r125, %r122, %r123;
	xor.b32  	%r126, %r108, %r109;
	xor.b32  	%r127, %r126, %r125;
	xor.b32  	%r144, %r127, %r124;
	and.b32  	%r146, %r10, 536870911;
	and.b32  	%r149, %r148, 1048575;
	and.b32  	%r153, %r152, 32767;
	add.s32 	%r143, %r143, 1;
	setp.ne.s32 	%p1, %r143, 25;
	mov.u32 	%r148, %r12;
	mov.u32 	%r152, %r16;
	@%p1 bra 	$L__BB0_2;
	shr.u32 	%r128, %r16, 21;
	shr.u32 	%r129, %r151, 8;
	shr.u32 	%r130, %r12, 26;
	shr.u32 	%r131, %r145, 8;
	shr.u32 	%r132, %r12, 11;
	shr.u32 	%r133, %r10, 3;
	xor.b32  	%r134, %r132, %r133;
	xor.b32  	%r135, %r131, %r134;
	xor.b32  	%r136, %r129, %r128;
	xor.b32  	%r137, %r136, %r130;
	xor.b32  	%r138, %r137, %r135;
	and.b32  	%r139, %r138, 1;
	shl.b32 	%r140, %r139, %r142;
	or.b32  	%r141, %r140, %r141;
	add.s32 	%r142, %r142, 1;
	setp.ne.s32 	%p2, %r142, 32;
	@%p2 bra 	$L__BB0_1;
	cvta.to.global.u64 	%rd2, %rd1;
	mul.wide.u32 	%rd3, %r1, 4;
	add.s64 	%rd4, %rd2, %rd3;
	st.global.u32 	[%rd4], %r141;
	bar.sync 	0;
	ret;

}
	// .globl	_Z6getsumPjjS_S_j
.visible .entry _Z6getsumPjjS_S_j(
	.param .u64 .ptr .align 1 _Z6getsumPjjS_S_j_param_0,
	.param .u32 _Z6getsumPjjS_S_j_param_1,
	.param .u64 .ptr .align 1 _Z6getsumPjjS_S_j_param_2,
	.param .u64 .ptr .align 1 _Z6getsumPjjS_S_j_param_3,
	.param .u32 _Z6getsumPjjS_S_j_param_4
)
{
	.reg .pred 	%p<41>;
	.reg .b32 	%r<282>;
	.reg .b64 	%rd<13>;

	ld.param.u32 	%r35, [_Z6getsumPjjS_S_j_param_1];
	ld.param.u64 	%rd5, [_Z6getsumPjjS_S_j_param_2];
	ld.param.u64 	%rd6, [_Z6getsumPjjS_S_j_param_3];
	ld.param.u32 	%r36, [_Z6getsumPjjS_S_j_param_4];
	cvta.to.global.u64 	%rd7, %rd6;
	cvta.to.global.u64 	%rd8, %rd5;
	mov.u32 	%r37, %tid.x;
	mov.u32 	%r38, %ctaid.x;
	mov.u32 	%r39, %ntid.x;
	mad.lo.s32 	%r40, %r38, %r39, %r37;
	mul.wide.u32 	%rd9, %r40, 4;
	add.s64 	%rd1, %rd8, %rd9;
	mov.b32 	%r41, 0;
	st.global.u32 	[%rd1], %r41;
	add.s64 	%rd2, %rd7, %rd9;
	st.global.u32 	[%rd2], %r41;
	mul.lo.s32 	%r280, %r36, %r40;
	add.s32 	%r2, %r280, %r36;
	setp.ge.u32 	%p1, %r280, %r2;
	@%p1 bra 	$L__BB1_71;
	and.b32  	%r3, %r35, 65;
	and.b32  	%r4, %r35, 1025;
	and.b32  	%r5, %r35, 1048576;
	and.b32  	%r6, %r35, 8;
	and.b32  	%r7, %r35, 1179648;
	and.b32  	%r8, %r35, 64;
	and.b32  	%r9, %r35, 131080;
	and.b32  	%r10, %r35, 16;
	and.b32  	%r11, %r35, 262160;
$L__BB1_2:
	ld.param.u64 	%rd12, [_Z6getsumPjjS_S_j_param_0];
	cvta.to.global.u64 	%rd10, %rd12;
	mul.wide.u32 	%rd11, %r280, 4;
	add.s64 	%rd3, %rd10, %rd11;
	and.b32  	%r43, %r280, 132;
	and.b32  	%r44, %r35, 1;
	or.b32  	%r13, %r43, %r44;
	and.b32  	%r45, %r280, 131072;
	or.b32  	%r14, %r45, %r4;
	and.b32  	%r46, %r280, 512;
	or.b32  	%r15, %r46, %r5;
	and.b32  	%r47, %r280, 4260352;
	and.b32  	%r48, %r35, 2;
	or.b32  	%r16, %r47, %r48;
	and.b32  	%r49, %r280, 165888;
	or.b32  	%r17, %r49, %r5;
	or.b32  	%r50, %r280, %r35;
	and.b32  	%r18, %r50, 2048;
	and.b32  	%r51, %r280, 32772;
	and.b32  	%r52, %r35, 131072;
	or.b32  	%r19, %r51, %r52;
	and.b32  	%r53, %r280, 2097152;
	or.b32  	%r20, %r53, %r7;
	and.b32  	%r21, %r280, 264192;
	and.b32  	%r54, %r280, 4325376;
	or.b32  	%r22, %r54, %r9;
	and.b32  	%r55, %r280, 8320;
	or.b32  	%r23, %r55, %r10;
	and.b32  	%r56, %r280, 128;
	or.b32  	%r24, %r56, %r11;
	and.b32  	%r57, %r35, 6144;
	or.b32  	%r25, %r56, %r57;
	and.b32  	%r58, %r280, 2099200;
	and.b32  	%r59, %r35, 2048;
	or.b32  	%r26, %r58, %r59;
	and.b32  	%r60, %r280, 2176;
	or.b32  	%r27, %r60, %r6;
	or.b32  	%r28, %r45, %r7;
	and.b32  	%r61, %r280, 640;
	or.b32  	%r29, %r61, %r10;
	mov.b32 	%r281, 0;
	or.b32  	%r167, %r21, %r8;
$L__BB1_3:
	and.b32  	%r31, %r281, 1;
	and.b32  	%r62, %r280, 4096;
	or.b32  	%r63, %r31, %r62;
	setp.ne.s32 	%p2, %r63, 0;
	@%p2 bra 	$L__BB1_5;
	ld.global.u32 	%r64, [%rd3];
	shr.u32 	%r65, %r64, %r281;
	and.b32  	%r66, %r65, 1;
	ld.global.u32 	%r67, [%rd1];
	xor.b32  	%r68, %r66, %r67;
	st.global.u32 	[%rd1], %r68;
$L__BB1_5:
	or.b32  	%r69, %r31, %r3;
	setp.ne.s32 	%p3, %r69, 0;
	@%p3 bra 	$L__BB1_7;
	ld.global.u32 	%r70, [%rd3];
	shr.u32 	%r71, %r70, %r281;
	shl.b32 	%r72, %r71, 1;
	and.b32  	%r73, %r72, 2;
	ld.global.u32 	%r74, [%rd1];
	xor.b32  	%r75, %r73, %r74;
	st.global.u32 	[%rd1], %r75;
$L__BB1_7:
	setp.ne.s32 	%p4, %r13, 0;
	@%p4 bra 	$L__BB1_9;
	ld.global.u32 	%r76, [%rd3];
	shr.u32 	%r77, %r76, %r281;
	shl.b32 	%r78, %r77, 2;
	and.b32  	%r79, %r78, 4;
	ld.global.u32 	%r80, [%rd1];
	xor.b32  	%r81, %r79, %r80;
	st.global.u32 	[%rd1], %r81;
$L__BB1_9:
	setp.ne.s32 	%p5, %r14, 0;
	@%p5 bra 	$L__BB1_11;
	ld.global.u32 	%r82, [%rd3];
	shr.u32 	%r83, %r82, %r281;
	shl.b32 	%r84, %r83, 3;
	and.b32  	%r85, %r84, 8;
	ld.global.u32 	%r86, [%rd1];
	xor.b32  	%r87, %r85, %r86;
	st.global.u32 	[%rd1], %r87;
$L__BB1_11:
	setp.ne.s32 	%p6, %r15, 0;
	@%p6 bra 	$L__BB1_13;
	ld.global.u32 	%r88, [%rd3];
	shr.u32 	%r89, %r88, %r281;
	shl.b32 	%r90, %r89, 4;
	and.b32  	%r91, %r90, 16;
	ld.global.u32 	%r92, [%rd1];
	xor.b32  	%r93, %r91, %r92;
	st.global.u32 	[%rd1], %r93;
$L__BB1_13:
	and.b32  	%r94, %r281, 3;
	or.b32  	%r95, %r94, %r6;
	setp.ne.s32 	%p7, %r95, 0;
	@%p7 bra 	$L__BB1_15;
	ld.global.u32 	%r96, [%rd3];
	shr.u32 	%r97, %r96, %r281;
	shl.b32 	%r98, %r97, 5;
	and.b32  	%r99, %r98, 32;
	ld.global.u32 	%r100, [%rd1];
	xor.b32  	%r101, %r99, %r100;
	st.global.u32 	[%rd1], %r101;
$L__BB1_15:
	and.b32  	%r102, %r281, 4;
	setp.ne.s32 	%p8, %r102, 0;
	@%p8 bra 	$L__BB1_17;
	ld.global.u32 	%r103, [%rd3];
	shr.u32 	%r104, %r103, %r281;
	shl.b32 	%r105, %r104, 6;
	and.b32  	%r106, %r105, 64;
	ld.global.u32 	%r107, [%rd1];
	xor.b32  	%r108, %r106, %r107;
	st.global.u32 	[%rd1], %r108;
$L__BB1_17:
	setp.ne.s32 	%p9, %r16, 0;
	@%p9 bra 	$L__BB1_19;
	ld.global.u32 	%r109, [%rd3];
	shr.u32 	%r110, %r109, %r281;
	shl.b32 	%r111, %r110, 7;
	and.b32  	%r112, %r111, 128;
	ld.global.u32 	%r113, [%rd1];
	xor.b32  	%r114, %r112, %r113;
	st.global.u32 	[%rd1], %r114;
$L__BB1_19:
	setp.ne.s32 	%p10, %r17, 0;
	@%p10 bra 	$L__BB1_21;
	ld.global.u32 	%r115, [%rd3];
	shr.u32 	%r116, %r115, %r281;
	shl.b32 	%r117, %r116, 8;
	and.b32  	%r118, %r117, 256;
	ld.global.u32 	%r119, [%rd1];
	xor.b32  	%r120, %r118, %r119;
	st.global.u32 	[%rd1], %r120;
$L__BB1_21:
	and.b32  	%r121, %r280, 49152;
	setp.ne.s32 	%p11, %r121, 0;
	@%p11 bra 	$L__BB1_23;
	ld.global.u32 	%r122, [%rd3];
	shr.u32 	%r123, %r122, %r281;
	shl.b32 	%r124, %r123, 9;
	and.b32  	%r125, %r124, 512;
	ld.global.u32 	%r126, [%rd1];
	xor.b32  	%r127, %r125, %r126;
	st.global.u32 	[%rd1], %r127;
$L__BB1_23:
	setp.ne.s32 	%p12, %r18, 0;
	setp.gt.u32 	%p13, %r281, 15;
	or.pred  	%p14, %p12, %p13;
	@%p14 bra 	$L__BB1_25;
	ld.global.u32 	%r128, [%rd3];
	shr.u32 	%r129, %r128, %r281;
	shl.b32 	%r130, %r129, 10;
	and.b32  	%r131, %r130, 1024;
	ld.global.u32 	%r132, [%rd1];
	xor.b32  	%r133, %r131, %r132;
	st.global.u32 	[%rd1], %r133;
$L__BB1_25:
	and.b32  	%r134, %r280, 66048;
	setp.ne.s32 	%p15, %r134, 0;
	@%p15 bra 	$L__BB1_27;
	ld.global.u32 	%r135, [%rd3];
	shr.u32 	%r136, %r135, %r281;
	shl.b32 	%r137, %r136, 11;
	and.b32  	%r138, %r137, 2048;
	ld.global.u32 	%r139, [%rd1];
	xor.b32  	%r140, %r138, %r139;
	st.global.u32 	[%rd1], %r140;
$L__BB1_27:
	and.b32  	%r141, %r280, 133120;
	setp.ne.s32 	%p16, %r141, 0;
	@%p16 bra 	$L__BB1_29;
	ld.global.u32 	%r142, [%rd3];
	shr.u32 	%r143, %r142, %r281;
	shl.b32 	%r144, %r143, 12;
	and.b32  	%r145, %r144, 4096;
	ld.global.u32 	%r146, [%rd1];
	xor.b32  	%r147, %r145, %r146;
	st.global.u32 	[%rd1], %r147;
$L__BB1_29:
	and.b32  	%r148, %r280, 2576;
	setp.ne.s32 	%p17, %r148, 0;
	@%p17 bra 	$L__BB1_31;
	ld.global.u32 	%r149, [%rd3];
	shr.u32 	%r150, %r149, %r281;
	shl.b32 	%r151, %r150, 13;
	and.b32  	%r152, %r151, 8192;
	ld.global.u32 	%r153, [%rd1];
	xor.b32  	%r154, %r152, %r153;
	st.global.u32 	[%rd1], %r154;
$L__BB1_31:
	setp.ne.s32 	%p18, %r19, 0;
	@%p18 bra 	$L__BB1_33;
	ld.global.u32 	%r155, [%rd3];
	shr.u32 	%r156, %r155, %r281;
	shl.b32 	%r157, %r156, 14;
	and.b32  	%r158, %r157, 16384;
	ld.global.u32 	%r159, [%rd1];
	xor.b32  	%r160, %r158, %r159;
	st.global.u32 	[%rd1], %r160;
$L__BB1_33:
	setp.ne.s32 	%p19, %r20, 0;
	@%p19 bra 	$L__BB1_35;
	ld.global.u32 	%r161, [%rd3];
	shr.u32 	%r162, %r161, %r281;
	shl.b32 	%r163, %r162, 15;
	and.b32  	%r164, %r163, 32768;
	ld.global.u32 	%r165, [%rd1];
	xor.b32  	%r166, %r164, %r165;
	st.global.u32 	[%rd1], %r166;
$L__BB1_35:
	setp.ne.s32 	%p20, %r167, 0;
	@%p20 bra 	$L__BB1_37;
	ld.global.u32 	%r168, [%rd3];
	shr.u32 	%r169, %r168, %r281;
	shl.b32 	%r170, %r169, 16;
	and.b32  	%r171, %r170, 65536;
	ld.global.u32 	%r172, [%rd1];
	xor.b32  	%r173, %r171, %r172;
	st.global.u32 	[%rd1], %r173;
$L__BB1_37:
	and.b32  	%r174, %r280, 528;
	setp.ne.s32 	%p21, %r174, 0;
	@%p21 bra 	$L__BB1_39;
	ld.global.u32 	%r175, [%rd3];
	shr.u32 	%r176, %r175, %r281;
	shl.b32 	%r177, %r176, 17;
	and.b32  	%r178, %r177, 131072;
	ld.global.u32 	%r179, [%rd1];
	xor.b32  	%r180, %r178, %r179;
	st.global.u32 	[%rd1], %r180;
$L__BB1_39:
	setp.ne.s32 	%p22, %r21, 0;
	@%p22 bra 	$L__BB1_41;
	ld.global.u32 	%r181, [%rd3];
	shr.u32 	%r182, %r181, %r281;
	shl.b32 	%r183, %r182, 18;
	and.b32  	%r184, %r183, 262144;
	ld.global.u32 	%r185, [%rd1];
	xor.b32  	%r186, %r184, %r185;
	st.global.u32 	[%rd1], %r186;
$L__BB1_41:
	and.b32  	%r187, %r280, 544;
	setp.ne.s32 	%p23, %r187, 0;
	@%p23 bra 	$L__BB1_43;
	ld.global.u32 	%r188, [%rd3];
	shr.u32 	%r189, %r188, %r281;
	shl.b32 	%r190, %r189, 19;
	and.b32  	%r191, %r190, 524288;
	ld.global.u32 	%r192, [%rd1];
	xor.b32  	%r193, %r191, %r192;
	st.global.u32 	[%rd1], %r193;
$L__BB1_43:
	setp.ne.s32 	%p24, %r22, 0;
	@%p24 bra 	$L__BB1_45;
	ld.global.u32 	%r194, [%rd3];
	shr.u32 	%r195, %r194, %r281;
	shl.b32 	%r196, %r195, 20;
	and.b32  	%r197, %r196, 1048576;
	ld.global.u32 	%r198, [%rd1];
	xor.b32  	%r199, %r197, %r198;
	st.global.u32 	[%rd1], %r199;
$L__BB1_45:
	and.b32  	%r200, %r280, 40960;
	or.b32  	%r201, %r31, %r200;
	setp.ne.s32 	%p25, %r201, 0;
	@%p25 bra 	$L__BB1_47;
	ld.global.u32 	%r202, [%rd3];
	shr.u32 	%r203, %r202, %r281;
	shl.b32 	%r204, %r203, 21;
	and.b32  	%r205, %r204, 2097152;
	ld.global.u32 	%r206, [%rd1];
	xor.b32  	%r207, %r205, %r206;
	st.global.u32 	[%rd1], %r207;
$L__BB1_47:
	setp.ne.s32 	%p26, %r23, 0;
	@%p26 bra 	$L__BB1_49;
	ld.global.u32 	%r208, [%rd3];
	shr.u32 	%r209, %r208, %r281;
	shl.b32 	%r210, %r209, 22;
	and.b32  	%r211, %r210, 4194304;
	ld.global.u32 	%r212, [%rd1];
	xor.b32  	%r213, %r211, %r212;
	st.global.u32 	[%rd1], %r213;
$L__BB1_49:
	and.b32  	%r214, %r280, 8328;
	setp.ne.s32 	%p27, %r214, 0;
	@%p27 bra 	$L__BB1_51;
	ld.global.u32 	%r215, [%rd3];
	shr.u32 	%r216, %r215, %r281;
	shl.b32 	%r217, %r216, 23;
	and.b32  	%r218, %r217, 8388608;
	ld.global.u32 	%r219, [%rd1];
	xor.b32  	%r220, %r218, %r219;
	st.global.u32 	[%rd1], %r220;
$L__BB1_51:
	and.b32  	%r221, %r280, 43008;
	setp.ne.s32 	%p28, %r221, 0;
	@%p28 bra 	$L__BB1_53;
	ld.global.u32 	%r222, [%rd3];
	shr.u32 	%r223, %r222, %r281;
	shl.b32 	%r224, %r223, 24;
	and.b32  	%r225, %r224, 16777216;
	ld.global.u32 	%r226, [%rd1];
	xor.b32  	%r227, %r225, %r226;
	st.global.u32 	[%rd1], %r227;
$L__BB1_53:
	setp.ne.s32 	%p29, %r24, 0;
	@%p29 bra 	$L__BB1_55;
	ld.global.u32 	%r228, [%rd3];
	shr.u32 	%r229, %r228, %r281;
	shl.b32 	%r230, %r229, 25;
	and.b32  	%r231, %r230, 33554432;
	ld.global.u32 	%r232, [%rd1];
	xor.b32  	%r233, %r231, %r232;
	st.global.u32 	[%rd1], %r233;
$L__BB1_55:
	and.b32  	%r32, %r281, 2;
	or.b32  	%r234, %r25, %r32;
	setp.ne.s32 	%p30, %r234, 0;
	@%p30 bra 	$L__BB1_57;
	ld.global.u32 	%r235, [%rd3];
	shr.u32 	%r236, %r235, %r281;
	shl.b32 	%r237, %r236, 26;
	and.b32  	%r238, %r237, 67108864;
	ld.global.u32 	%r239, [%rd1];
	xor.b32  	%r240, %r238, %r239;
	st.global.u32 	[%rd1], %r240;
$L__BB1_57:
	setp.ne.s32 	%p32, %r26, 0;
	or.pred  	%p33, %p32, %p13;
	@%p33 bra 	$L__BB1_59;
	ld.global.u32 	%r241, [%rd3];
	shr.u32 	%r242, %r241, %r281;
	shl.b32 	%r243, %r242, 27;
	and.b32  	%r244, %r243, 134217728;
	ld.global.u32 	%r245, [%rd1];
	xor.b32  	%r246, %r244, %r245;
	st.global.u32 	[%rd1], %r246;
$L__BB1_59:
	or.b32  	%r247, %r27, %r32;
	setp.ne.s32 	%p34, %r247, 0;
	@%p34 bra 	$L__BB1_61;
	ld.global.u32 	%r248, [%rd3];
	shr.u32 	%r249, %r248, %r281;
	shl.b32 	%r250, %r249, 28;
	and.b32  	%r251, %r250, 268435456;
	ld.global.u32 	%r252, [%rd1];
	xor.b32  	%r253, %r251, %r252;
	st.global.u32 	[%rd1], %r253;
$L__BB1_61:
	setp.ne.s32 	%p35, %r28, 0;
	@%p35 bra 	$L__BB1_63;
	ld.global.u32 	%r254, [%rd3];
	shr.u32 	%r255, %r254, %r281;
	shl.b32 	%r256, %r255, 29;
	and.b32  	%r257, %r256, 536870912;
	ld.global.u32 	%r258, [%rd1];
	xor.b32  	%r259, %r257, %r258;
	st.global.u32 	[%rd1], %r259;
$L__BB1_63:
	and.b32  	%r260, %r281, 9;
	and.b32  	%r261, %r280, 4194304;
	or.b32  	%r262, %r260, %r261;
	setp.ne.s32 	%p36, %r262, 0;
	@%p36 bra 	$L__BB1_65;
	ld.global.u32 	%r263, [%rd3];
	shr.u32 	%r264, %r263, %r281;
	shl.b32 	%r265, %r264, 30;
	and.b32  	%r266, %r265, 1073741824;
	ld.global.u32 	%r267, [%rd1];
	xor.b32  	%r268, %r266, %r267;
	st.global.u32 	[%rd1], %r268;
$L__BB1_65:
	setp.ne.s32 	%p37, %r29, 0;
	@%p37 bra 	$L__BB1_67;
	ld.global.u32 	%r269, [%rd3];
	shr.u32 	%r270, %r269, %r281;
	shl.b32 	%r271, %r270, 31;
	ld.global.u32 	%r272, [%rd1];
	xor.b32  	%r273, %r271, %r272;
	st.global.u32 	[%rd1], %r273;
$L__BB1_67:
	and.b32  	%r274, %r280, 2361344;
	setp.ne.s32 	%p38, %r274, 0;
	@%p38 bra 	$L__BB1_69;
	ld.global.u32 	%r275, [%rd3];
	shr.u32 	%r276, %r275, %r281;
	and.b32  	%r277, %r276, 1;
	ld.global.u32 	%r278, [%rd2];
	xor.b32  	%r279, %r277, %r278;
	st.global.u32 	[%rd2], %r279;
$L__BB1_69:
	add.s32 	%r281, %r281, 1;
	setp.ne.s32 	%p39, %r281, 32;
	@%p39 bra 	$L__BB1_3;
	add.s32 	%r280, %r280, 1;
	setp.ne.s32 	%p40, %r280, %r2;
	@%p40 bra 	$L__BB1_2;
$L__BB1_71:
	bar.sync 	0;
	ret;

}


// ===== COMPILED SASS (sm_100) =====

	.target	sm_100

	.elftype	@"ET_EXEC"


//--------------------- .note.nv.tkinfo           --------------------------
	.section	.note.nv.tkinfo,"",@"SHT_NOTE"
	.sectionflags	@"SHF_NOTE_NV_TKINFO"
	.tkinfo
        /*0018*/ 	.word	0x00000002
        /*0030*/ 	.string	""
        /*0030*/ 	.string	"ptxas"
        /*0030*/ 	.string	"Cuda compilation tools, release 13.0, V13.0.88"
        /*0030*/ 	.string	"Build cuda_13.0.r13.0/compiler.36424714_0"
        /*0030*/ 	.string	"-arch sm_100 -m 64 "



//--------------------- .note.nv.cuinfo           --------------------------
	.section	.note.nv.cuinfo,"",@"SHT_NOTE"
	.sectionflags	@"SHF_NOTE_NV_CUINFO"
        /*0018*/ 	.short	0x0002
        /*001a*/ 	.short	0x0064
        /*001c*/ 	.short	0x0082
	.zero		2


//--------------------- .nv.info                  --------------------------
	.section	.nv.info,"",@"SHT_CUDA_INFO"
	.align	4


	//----- nvinfo : EIATTR_REGCOUNT
	.align		4
        /*0000*/ 	.byte	0x04, 0x2f
        /*0002*/ 	.short	(.L_1 - .L_0)
	.align		4
.L_0:
        /*0004*/ 	.word	index@(_Z19global_multi_threadPjj)
        /*0008*/ 	.word	0x0000001e


	//----- nvinfo : EIATTR_FRAME_SIZE
	.align		4
.L_1:
        /*000c*/ 	.byte	0x04, 0x11
        /*000e*/ 	.short	(.L_3 - .L_2)
	.align		4
.L_2:
        /*0010*/ 	.word	index@(_Z19global_multi_threadPjj)
        /*0014*/ 	.word	0x00000000


	//----- nvinfo : EIATTR_REGCOUNT
	.align		4
.L_3:
        /*0018*/ 	.byte	0x04, 0x2f
        /*001a*/ 	.short	(.L_5 - .L_4)
	.align		4
.L_4:
        /*001c*/ 	.word	index@(_Z6getsumPjjS_S_j)
        /*0020*/ 	.word	0x0000001f


	//----- nvinfo : EIATTR_FRAME_SIZE
	.align		4
.L_5:
        /*0024*/ 	.byte	0x04, 0x11
        /*0026*/ 	.short	(.L_7 - .L_6)
	.align		4
.L_6:
        /*0028*/ 	.word	index@(_Z6getsumPjjS_S_j)
        /*002c*/ 	.word	0x00000000


	//----- nvinfo : EIATTR_MIN_STACK_SIZE
	.align		4
.L_7:
        /*0030*/ 	.byte	0x04, 0x12
        /*0032*/ 	.short	(.L_9 - .L_8)
	.align		4
.L_8:
        /*0034*/ 	.word	index@(_Z6getsumPjjS_S_j)
        /*0038*/ 	.word	0x00000000


	//----- nvinfo : EIATTR_MIN_STACK_SIZE
	.align		4
.L_9:
        /*003c*/ 	.byte	0x04, 0x12
        /*003e*/ 	.short	(.L_11 - .L_10)
	.align		4
.L_10:
        /*0040*/ 	.word	index@(_Z19global_multi_threadPjj)
        /*0044*/ 	.word	0x00000000
.L_11:


//--------------------- .nv.compat                --------------------------
	.section	.nv.compat,"",@"SHT_CUDA_COMPAT_INFO"
	.align	4
        /*0000*/ 	.byte	0x02, 0x09, 0x00, 0x00, 0x02, 0x02, 0x01, 0x00, 0x02, 0x05, 0x05, 0x00, 0x03, 0x07, 0x01, 0x01
        /*0010*/ 	.byte	0x02, 0x03, 0x00, 0x00, 0x02, 0x06, 0x01, 0x00, 0x04, 0x0b, 0x08, 0x00, 0x09, 0x00, 0x00, 0x00
        /*0020*/ 	.byte	0x00, 0x00, 0x00, 0x00


//--------------------- .nv.info._Z6getsumPjjS_S_j --------------------------
	.section	.nv.info._Z6getsumPjjS_S_j,"",@"SHT_CUDA_INFO"
	.sectionflags	@""
	.align	4


	//----- nvinfo : EIATTR_CUDA_API_VERSION
	.align		4
        /*0000*/ 	.byte	0x04, 0x37
        /*0002*/ 	.short	(.L_13 - .L_12)
.L_12:
        /*0004*/ 	.word	0x00000082


	//----- nvinfo : EIATTR_KPARAM_INFO
	.align		4
.L_13:
        /*0008*/ 	.byte	0x04, 0x17
        /*000a*/ 	.short	(.L_15 - .L_14)
.L_14:
        /*000c*/ 	.word	0x00000000
        /*0010*/ 	.short	0x0004
        /*0012*/ 	.short	0x0020
        /*0014*/ 	.byte	0x00, 0xf0, 0x11, 0x00


	//----- nvinfo : EIATTR_KPARAM_INFO
	.align		4
.L_15:
        /*0018*/ 	.byte	0x04, 0x17
        /*001a*/ 	.short	(.L_17 - .L_16)
.L_16:
        /*001c*/ 	.word	0x00000000
        /*0020*/ 	.short	0x0003
        /*0022*/ 	.short	0x0018
        /*0024*/ 	.byte	0x00, 0xf5, 0x21, 0x00


	//----- nvinfo : EIATTR_KPARAM_INFO
	.align		4
.L_17:
        /*0028*/ 	.byte	0x04, 0x17
        /*002a*/ 	.short	(.L_19 - .L_18)
.L_18:
        /*002c*/ 	.word	0x00000000
        /*0030*/ 	.short	0x0002
        /*0032*/ 	.short	0x0010
        /*0034*/ 	.byte	0x00, 0xf5, 0x21, 0x00


	//----- nvinfo : EIATTR_KPARAM_INFO
	.align		4
.L_19:
        /*0038*/ 	.byte	0x04, 0x17
        /*003a*/ 	.short	(.L_21 - .L_20)
.L_20:
        /*003c*/ 	.word	0x00000000
        /*0040*/ 	.short	0x0001
        /*0042*/ 	.short	0x0008
        /*0044*/ 	.byte	0x00, 0xf0, 0x11, 0x00


	//----- nvinfo : EIATTR_KPARAM_INFO
	.align		4
.L_21:
        /*0048*/ 	.byte	0x04, 0x17
        /*004a*/ 	.short	(.L_23 - .L_22)
.L_22:
        /*004c*/ 	.word	0x00000000
        /*0050*/ 	.short	0x0000
        /*0052*/ 	.short	0x0000
        /*0054*/ 	.byte	0x00, 0xf5, 0x21, 0x00


	//----- nvinfo : EIATTR_SPARSE_MMA_MASK
	.align		4
.L_23:
        /*0058*/ 	.byte	0x03, 0x50
        /*005a*/ 	.short	0x0000


	//----- nvinfo : EIATTR_MAXREG_COUNT
	.align		4
        /*005c*/ 	.byte	0x03, 0x1b
        /*005e*/ 	.short	0x00ff


	//----- nvinfo : EIATTR_NUM_BARRIERS
	.align		4
        /*0060*/ 	.byte	0x02, 0x4c
        /*0062*/ 	.byte	0x01
	.zero		1


	//----- nvinfo : EIATTR_MERCURY_ISA_VERSION
	.align		4
        /*0064*/ 	.byte	0x03, 0x5f
        /*0066*/ 	.short	0x0101


	//----- nvinfo : EIATTR_VRC_CTA_INIT_COUNT
	.align		4
        /*0068*/ 	.byte	0x02, 0x4a
	.zero		1
	.zero		1


	//----- nvinfo : EIATTR_EXIT_INSTR_OFFSETS
	.align		4
        /*006c*/ 	.byte	0x04, 0x1c
        /*006e*/ 	.short	(.L_25 - .L_24)


	//   ....[0]....
.L_24:
        /*0070*/ 	.word	0x00001890


	//----- nvinfo : EIATTR_CRS_STACK_SIZE
	.align		4
.L_25:
        /*0074*/ 	.byte	0x04, 0x1e
        /*0076*/ 	.short	(.L_27 - .L_26)
.L_26:
        /*0078*/ 	.word	0x00000000


	//----- nvinfo : EIATTR_CBANK_PARAM_SIZE
	.align		4
.L_27:
        /*007c*/ 	.byte	0x03, 0x19
        /*007e*/ 	.short	0x0024


	//----- nvinfo : EIATTR_PARAM_CBANK
	.align		4
        /*0080*/ 	.byte	0x04, 0x0a
        /*0082*/ 	.short	(.L_29 - .L_28)
	.align		4
.L_28:
        /*0084*/ 	.word	index@(.nv.constant0._Z6getsumPjjS_S_j)
        /*0088*/ 	.short	0x0380
        /*008a*/ 	.short	0x0024


	//----- nvinfo : EIATTR_SW_WAR
	.align		4
.L_29:
        /*008c*/ 	.byte	0x04, 0x36
        /*008e*/ 	.short	(.L_31 - .L_30)
.L_30:
        /*0090*/ 	.word	0x00000008
.L_31:


//--------------------- .nv.info._Z19global_multi_threadPjj --------------------------
	.section	.nv.info._Z19global_multi_threadPjj,"",@"SHT_CUDA_INFO"
	.sectionflags	@""
	.align	4


	//----- nvinfo : EIATTR_CUDA_API_VERSION
	.align		4
        /*0000*/ 	.byte	0x04, 0x37
        /*0002*/ 	.short	(.L_33 - .L_32)
.L_32:
        /*0004*/ 	.word	0x00000082


	//----- nvinfo : EIATTR_KPARAM_INFO
	.align		4
.L_33:
        /*0008*/ 	.byte	0x04, 0x17
        /*000a*/ 	.short	(.L_35 - .L_34)
.L_34:
        /*000c*/ 	.word	0x00000000
        /*0010*/ 	.short	0x0001
        /*0012*/ 	.short	0x0008
        /*0014*/ 	.byte	0x00, 0xf0, 0x11, 0x00


	//----- nvinfo : EIATTR_KPARAM_INFO
	.align		4
.L_35:
        /*0018*/ 	.byte	0x04, 0x17
        /*001a*/ 	.short	(.L_37 - .L_36)
.L_36:
        /*001c*/ 	.word	0x00000000
        /*0020*/ 	.short	0x0000
        /*0022*/ 	.short	0x0000
        /*0024*/ 	.byte	0x00, 0xf5, 0x21, 0x00


	//----- nvinfo : EIATTR_SPARSE_MMA_MASK
	.align		4
.L_37:
        /*0028*/ 	.byte	0x03, 0x50
        /*002a*/ 	.short	0x0000


	//----- nvinfo : EIATTR_MAXREG_COUNT
	.align		4
        /*002c*/ 	.byte	0x03, 0x1b
        /*002e*/ 	.short	0x00ff


	//----- nvinfo : EIATTR_NUM_BARRIERS
	.align		4
        /*0030*/ 	.byte	0x02, 0x4c
        /*0032*/ 	.byte	0x01
	.zero		1


	//----- nvinfo : EIATTR_MERCURY_ISA_VERSION
	.align		4
        /*0034*/ 	.byte	0x03, 0x5f
        /*0036*/ 	.short	0x0101


	//----- nvinfo : EIATTR_VRC_CTA_INIT_COUNT
	.align		4
        /*0038*/ 	.byte	0x02, 0x4a
	.zero		1
	.zero		1


	//----- nvinfo : EIATTR_EXIT_INSTR_OFFSETS
	.align		4
        /*003c*/ 	.byte	0x04, 0x1c
        /*003e*/ 	.short	(.L_39 - .L_38)


	//   ....[0]....
.L_38:
        /*0040*/ 	.word	0x00002670


	//----- nvinfo : EIATTR_CBANK_PARAM_SIZE
	.align		4
.L_39:
        /*0044*/ 	.byte	0x03, 0x19
        /*0046*/ 	.short	0x000c


	//----- nvinfo : EIATTR_PARAM_CBANK
	.align		4
        /*0048*/ 	.byte	0x04, 0x0a
        /*004a*/ 	.short	(.L_41 - .L_40)
	.align		4
.L_40:
        /*004c*/ 	.word	index@(.nv.constant0._Z19global_multi_threadPjj)
        /*0050*/ 	.short	0x0380
        /*0052*/ 	.short	0x000c


	//----- nvinfo : EIATTR_SW_WAR
	.align		4
.L_41:
        /*0054*/ 	.byte	0x04, 0x36
        /*0056*/ 	.short	(.L_43 - .L_42)
.L_42:
        /*0058*/ 	.word	0x00000008
.L_43:


//--------------------- .nv.callgraph             --------------------------
	.section	.nv.callgraph,"",@"SHT_CUDA_CALLGRAPH"
	.align	4
	.sectionentsize	8
	.align		4
        /*0000*/ 	.word	0x00000000
	.align		4
        /*0004*/ 	.word	0xffffffff
	.align		4
        /*0008*/ 	.word	0x00000000
	.align		4
        /*000c*/ 	.word	0xfffffffe
	.align		4
        /*0010*/ 	.word	0x00000000
	.align		4
        /*0014*/ 	.word	0xfffffffd
	.align		4
        /*0018*/ 	.word	0x00000000
	.align		4
        /*001c*/ 	.word	0xfffffffc


//--------------------- .text._Z6getsumPjjS_S_j   --------------------------
	.section	.text._Z6getsumPjjS_S_j,"ax",@progbits
	.align	128
        .global         _Z6getsumPjjS_S_j
        .type           _Z6getsumPjjS_S_j,@function
        .size           _Z6getsumPjjS_S_j,(.L_x_70 - _Z6getsumPjjS_S_j)
        .other          _Z6getsumPjjS_S_j,@"STO_CUDA_ENTRY STV_DEFAULT"
_Z6getsumPjjS_S_j:
.text._Z6getsumPjjS_S_j:
[----:B------:R-:W-:Y:S01]  /*0000*/  LDC R1, c[0x0][0x37c] ;  /* 0x0000df00ff017b82 */ /* 0x000fe20000000800 */
[----:B------:R-:W0:Y:S07]  /*0010*/  S2R R7, SR_TID.X ;  /* 0x0000000000077919 */ /* 0x000e2e0000002100 */
[----:B------:R-:W0:Y:S01]  /*0020*/  S2UR UR6, SR_CTAID.X ;  /* 0x00000000000679c3 */ /* 0x000e220000002500 */
[----:B------:R-:W1:Y:S01]  /*0030*/  LDCU UR7, c[0x0][0x3a0] ;  /* 0x00007400ff0777ac */ /* 0x000e620008000800 */
[----:B------:R-:W-:Y:S01]  /*0040*/  BSSY.RECONVERGENT B0, `(.L_x_0) ;  /* 0x0000183000007945 */ /* 0x000fe20003800200 */
[----:B------:R-:W2:Y:S05]  /*0050*/  LDCU.64 UR4, c[0x0][0x358] ;  /* 0x00006b00ff0477ac */ /* 0x000eaa0008000a00 */
[----:B------:R-:W0:Y:S08]  /*0060*/  LDC R0, c[0x0][0x360] ;  /* 0x0000d800ff007b82 */ /* 0x000e300000000800 */
[----:B------:R-:W3:Y:S08]  /*0070*/  LDC.64 R4, c[0x0][0x390] ;  /* 0x0000e400ff047b82 */ /* 0x000ef00000000a00 */
[----:B------:R-:W4:Y:S01]  /*0080*/  LDC.64 R2, c[0x0][0x398] ;  /* 0x0000e600ff027b82 */ /* 0x000f220000000a00 */
[----:B0-----:R-:W-:-:S04]  /*0090*/  IMAD R7, R0, UR6, R7 ;  /* 0x0000000600077c24 */ /* 0x001fc8000f8e0207 */
[C---:B-1----:R-:W-:Y:S02]  /*00a0*/  IMAD R11, R7.reuse, UR7, RZ ;  /* 0x00000007070b7c24 */ /* 0x042fe4000f8e02ff */
[----:B---3--:R-:W-:-:S04]  /*00b0*/  IMAD.WIDE.U32 R4, R7, 0x4, R4 ;  /* 0x0000000407047825 */ /* 0x008fc800078e0004 */
[----:B------:R-:W-:Y:S01]  /*00c0*/  VIADD R12, R11, UR7 ;  /* 0x000000070b0c7c36 */ /* 0x000fe20008000000 */
[----:B--2---:R0:W-:Y:S01]  /*00d0*/  STG.E desc[UR4][R4.64], RZ ;  /* 0x000000ff04007986 */ /* 0x0041e2000c101904 */
[----:B----4-:R-:W-:-:S03]  /*00e0*/  IMAD.WIDE.U32 R2, R7, 0x4, R2 ;  /* 0x0000000407027825 */ /* 0x010fc600078e0002 */
[----:B------:R-:W-:Y:S02]  /*00f0*/  ISETP.GE.U32.AND P0, PT, R11, R12, PT ;  /* 0x0000000c0b00720c */ /* 0x000fe40003f06070 */
[----:B------:R0:W-:Y:S11]  /*0100*/  STG.E desc[UR4][R2.64], RZ ;  /* 0x000000ff02007986 */ /* 0x0001f6000c101904 */
[----:B------:R-:W-:Y:S05]  /*0110*/  @P0 BRA `(.L_x_1) ;  /* 0x0000001400d40947 */ /* 0x000fea0003800000 */
[----:B------:R-:W1:Y:S02]  /*0120*/  LDC R13, c[0x0][0x388] ;  /* 0x0000e200ff0d7b82 */ /* 0x000e640000000800 */
.L_x_66:
[----:B--2---:R-:W2:Y:S01]  /*0130*/  LDC R14, c[0x0][0x388] ;  /* 0x0000e200ff0e7b82 */ /* 0x004ea20000000800 */
[C---:B------:R-:W-:Y:S01]  /*0140*/  LOP3.LUT R8, R11.reuse, 0x20000, RZ, 0xc0, !PT ;  /* 0x000200000b087812 */ /* 0x040fe200078ec0ff */
[----:B------:R-:W-:Y:S01]  /*0150*/  IMAD.MOV.U32 R9, RZ, RZ, RZ ;  /* 0x000000ffff097224 */ /* 0x000fe200078e00ff */
[C---:B------:R-:W-:Y:S02]  /*0160*/  LOP3.LUT R0, R11.reuse, 0x200, RZ, 0xc0, !PT ;  /* 0x000002000b007812 */ /* 0x040fe400078ec0ff */
[--C-:B-1----:R-:W-:Y:S02]  /*0170*/  LOP3.LUT P1, RZ, R8, 0x401, R13.reuse, 0xf8, !PT ;  /* 0x0000040108ff7812 */ /* 0x102fe4000782f80d */
[----:B------:R-:W-:Y:S01]  /*0180*/  LOP3.LUT P0, RZ, R0, 0x100000, R13, 0xf8, !PT ;  /* 0x0010000000ff7812 */ /* 0x000fe2000780f80d */
[----:B------:R-:W1:Y:S01]  /*0190*/  LDC.64 R6, c[0x0][0x380] ;  /* 0x0000e000ff067b82 */ /* 0x000e620000000a00 */
[C---:B------:R-:W-:Y:S02]  /*01a0*/  LOP3.LUT R0, R11.reuse, 0x28800, RZ, 0xc0, !PT ;  /* 0x000288000b007812 */ /* 0x040fe400078ec0ff */
[----:B---34-:R-:W-:-:S02]  /*01b0*/  LOP3.LUT R17, R11, 0x410200, RZ, 0xc0, !PT ;  /* 0x004102000b117812 */ /* 0x018fc400078ec0ff */
[----:B------:R-:W-:Y:S02]  /*01c0*/  P2R R19, PR, RZ, 0x2 ;  /* 0x00000002ff137803 */ /* 0x000fe40000000000 */
[C---:B------:R-:W-:Y:S02]  /*01d0*/  LOP3.LUT R15, R11.reuse, 0x84, RZ, 0xc0, !PT ;  /* 0x000000840b0f7812 */ /* 0x040fe400078ec0ff */
[C---:B------:R-:W-:Y:S02]  /*01e0*/  LOP3.LUT R8, R11.reuse, 0x200000, RZ, 0xc0, !PT ;  /* 0x002000000b087812 */ /* 0x040fe400078ec0ff */
[----:B------:R-:W-:Y:S02]  /*01f0*/  LOP3.LUT P1, RZ, R0, 0x100000, R13, 0xf8, !PT ;  /* 0x0010000000ff7812 */ /* 0x000fe4000782f80d */
[C---:B------:R-:W-:Y:S02]  /*0200*/  LOP3.LUT R10, R11.reuse, 0x420000, RZ, 0xc0, !PT ;  /* 0x004200000b0a7812 */ /* 0x040fe400078ec0ff */
[----:B------:R-:W-:-:S02]  /*0210*/  LOP3.LUT R16, R11, 0x2080, RZ, 0xc0, !PT ;  /* 0x000020800b107812 */ /* 0x000fc400078ec0ff */
[----:B------:R-:W-:Y:S02]  /*0220*/  LOP3.LUT R25, R11, 0x8004, RZ, 0xc0, !PT ;  /* 0x000080040b197812 */ /* 0x000fe400078ec0ff */
[--C-:B--2---:R-:W-:Y:S02]  /*0230*/  LOP3.LUT P6, RZ, R17, 0x2, R14.reuse, 0xf8, !PT ;  /* 0x0000000211ff7812 */ /* 0x104fe400078cf80e */
[----:B------:R-:W-:Y:S02]  /*0240*/  LOP3.LUT P4, RZ, R15, 0x1, R14, 0xf8, !PT ;  /* 0x000000010fff7812 */ /* 0x000fe4000788f80e */
[----:B------:R-:W-:Y:S01]  /*0250*/  P2R R21, PR, RZ, 0x1 ;  /* 0x00000001ff157803 */ /* 0x000fe20000000000 */
[----:B-1----:R-:W-:Y:S01]  /*0260*/  IMAD.WIDE.U32 R6, R11, 0x4, R6 ;  /* 0x000000040b067825 */ /* 0x002fe200078e0006 */
[----:B------:R-:W-:Y:S02]  /*0270*/  LOP3.LUT P2, RZ, R8, 0x120000, R13, 0xf8, !PT ;  /* 0x0012000008ff7812 */ /* 0x000fe4000784f80d */
[----:B------:R-:W-:-:S02]  /*0280*/  P2R R22, PR, RZ, 0x2 ;  /* 0x00000002ff167803 */ /* 0x000fc40000000000 */
[C---:B------:R-:W-:Y:S02]  /*0290*/  LOP3.LUT R27, R11.reuse, 0x200800, RZ, 0xc0, !PT ;  /* 0x002008000b1b7812 */ /* 0x040fe400078ec0ff */
[--C-:B------:R-:W-:Y:S02]  /*02a0*/  LOP3.LUT P0, RZ, R10, 0x20008, R13.reuse, 0xf8, !PT ;  /* 0x000200080aff7812 */ /* 0x100fe4000780f80d */
[----:B------:R-:W-:Y:S02]  /*02b0*/  LOP3.LUT P1, RZ, R16, 0x10, R13, 0xf8, !PT ;  /* 0x0000001010ff7812 */ /* 0x000fe4000782f80d */
[----:B------:R-:W-:Y:S02]  /*02c0*/  LOP3.LUT R0, R11, 0x80, RZ, 0xc0, !PT ;  /* 0x000000800b007812 */ /* 0x000fe400078ec0ff */
[----:B------:R-:W-:Y:S02]  /*02d0*/  LOP3.LUT P5, RZ, R25, 0x20000, R14, 0xf8, !PT ;  /* 0x0002000019ff7812 */ /* 0x000fe400078af80e */
[----:B------:R-:W-:-:S02]  /*02e0*/  P2R R24, PR, RZ, 0x40 ;  /* 0x00000040ff187803 */ /* 0x000fc40000000000 */
[C---:B------:R-:W-:Y:S02]  /*02f0*/  LOP3.LUT R8, R11.reuse, 0x880, RZ, 0xc0, !PT ;  /* 0x000008800b087812 */ /* 0x040fe400078ec0ff */
[C---:B------:R-:W-:Y:S02]  /*0300*/  LOP3.LUT R16, R11.reuse, 0x280, RZ, 0xc0, !PT ;  /* 0x000002800b107812 */ /* 0x040fe400078ec0ff */
[C---:B------:R-:W-:Y:S02]  /*0310*/  LOP3.LUT R10, R11.reuse, 0x40800, RZ, 0xc0, !PT ;  /* 0x000408000b0a7812 */ /* 0x040fe400078ec0ff */
[----:B------:R-:W-:Y:S02]  /*0320*/  LOP3.LUT P6, RZ, R11, 0x800, R14, 0xc8, !PT ;  /* 0x000008000bff7812 */ /* 0x000fe400078cc80e */
[----:B------:R-:W-:Y:S02]  /*0330*/  P2R R25, PR, RZ, 0x10 ;  /* 0x00000010ff197803 */ /* 0x000fe40000000000 */
[----:B------:R-:W-:-:S02]  /*0340*/  P2R R23, PR, RZ, 0x4 ;  /* 0x00000004ff177803 */ /* 0x000fc40000000000 */
[--C-:B------:R-:W-:Y:S02]  /*0350*/  LOP3.LUT P4, RZ, R27, 0x800, R14.reuse, 0xf8, !PT ;  /* 0x000008001bff7812 */ /* 0x100fe4000788f80e */
[--C-:B------:R-:W-:Y:S02]  /*0360*/  LOP3.LUT P2, RZ, R0, 0x40010, R13.reuse, 0xf8, !PT ;  /* 0x0004001000ff7812 */ /* 0x100fe4000784f80d */
[----:B------:R-:W-:Y:S02]  /*0370*/  P2R R27, PR, RZ, 0x20 ;  /* 0x00000020ff1b7803 */ /* 0x000fe40000000000 */
[--C-:B------:R-:W-:Y:S02]  /*0380*/  LOP3.LUT R8, R8, 0x8, R13.reuse, 0xf8, !PT ;  /* 0x0000000808087812 */ /* 0x100fe400078ef80d */
[----:B------:R-:W-:Y:S02]  /*0390*/  LOP3.LUT R0, R0, 0x1800, R14, 0xf8, !PT ;  /* 0x0000180000007812 */ /* 0x000fe400078ef80e */
[----:B------:R-:W-:-:S02]  /*03a0*/  LOP3.LUT P3, RZ, R16, 0x10, R13, 0xf8, !PT ;  /* 0x0000001010ff7812 */ /* 0x000fc4000786f80d */
[----:B------:R-:W-:Y:S02]  /*03b0*/  LOP3.LUT P5, RZ, R10, 0x40, R13, 0xf8, !PT ;  /* 0x000000400aff7812 */ /* 0x000fe400078af80d */
[----:B------:R-:W-:-:S11]  /*03c0*/  P2R R26, PR, RZ, 0x40 ;  /* 0x00000040ff1a7803 */ /* 0x000fd60000000000 */
.L_x_65:
[----:B-1234-:R-:W-:Y:S01]  /*03d0*/  LOP3.LUT R17, R11, 0x1000, RZ, 0xc0, !PT ;  /* 0x000010000b117812 */ /* 0x01efe200078ec0ff */
[----:B------:R-:W-:Y:S01]  /*03e0*/  BSSY.RECONVERGENT B1, `(.L_x_2) ;  /* 0x000000d000017945 */ /* 0x000fe20003800200 */
[C---:B------:R-:W-:Y:S02]  /*03f0*/  LOP3.LUT R14, R9.reuse, 0x1, RZ, 0xc0, !PT ;  /* 0x00000001090e7812 */ /* 0x040fe400078ec0ff */
[C---:B------:R-:W-:Y:S02]  /*0400*/  LOP3.LUT R16, R9.reuse, 0x3, RZ, 0xc0, !PT ;  /* 0x0000000309107812 */ /* 0x040fe400078ec0ff */
[----:B------:R-:W-:Y:S02]  /*0410*/  LOP3.LUT P6, RZ, R14, R17, RZ, 0xfc, !PT ;  /* 0x000000110eff7212 */ /* 0x000fe400078cfcff */
[----:B------:R-:W-:Y:S02]  /*0420*/  LOP3.LUT R15, R9, 0x2, RZ, 0xc0, !PT ;  /* 0x00000002090f7812 */ /* 0x000fe400078ec0ff */
[----:B------:R-:W-:-:S02]  /*0430*/  LOP3.LUT R18, R11, 0x20000, RZ, 0xc0, !PT ;  /* 0x000200000b127812 */ /* 0x000fc400078ec0ff */
[----:B------:R-:W-:-:S07]  /*0440*/  LOP3.LUT R20, R9, 0x9, RZ, 0xc0, !PT ;  /* 0x0000000909147812 */ /* 0x000fce00078ec0ff */
[----:B------:R-:W-:Y:S05]  /*0450*/  @P6 BRA `(.L_x_3) ;  /* 0x0000000000146947 */ /* 0x000fea0003800000 */
[----:B------:R-:W2:Y:S04]  /*0460*/  LDG.E R28, desc[UR4][R6.64] ;  /* 0x00000004061c7981 */ /* 0x000ea8000c1e1900 */
[----:B------:R-:W3:Y:S01]  /*0470*/  LDG.E R17, desc[UR4][R4.64] ;  /* 0x0000000404117981 */ /* 0x000ee2000c1e1900 */
[----:B--2---:R-:W-:-:S04]  /*0480*/  SHF.R.U32.HI R28, RZ, R9, R28 ;  /* 0x00000009ff1c7219 */ /* 0x004fc8000001161c */
[----:B---3--:R-:W-:-:S05]  /*0490*/  LOP3.LUT R17, R17, 0x1, R28, 0x78, !PT ;  /* 0x0000000111117812 */ /* 0x008fca00078e781c */
[----:B------:R1:W-:Y:S02]  /*04a0*/  STG.E desc[UR4][R4.64], R17 ;  /* 0x0000001104007986 */ /* 0x0003e4000c101904 */
.L_x_3:
[----:B------:R-:W-:Y:S05]  /*04b0*/  BSYNC.RECONVERGENT B1 ;  /* 0x0000000000017941 */ /* 0x000fea0003800200 */
.L_x_2:
[----:B------:R-:W-:-:S13]  /*04c0*/  LOP3.LUT P6, RZ, R14, 0x41, R13, 0xf8, !PT ;  /* 0x000000410eff7812 */ /* 0x000fda00078cf80d */
[----:B------:R-:W-:Y:S05]  /*04d0*/  @P6 BRA `(.L_x_4) ;  /* 0x0000000000186947 */ /* 0x000fea0003800000 */
[----:B------:R-:W2:Y:S04]  /*04e0*/  LDG.E R28, desc[UR4][R6.64] ;  /* 0x00000004061c7981 */ /* 0x000ea8000c1e1900 */
[----:B-1----:R-:W3:Y:S01]  /*04f0*/  LDG.E R17, desc[UR4][R4.64] ;  /* 0x0000000404117981 */ /* 0x002ee2000c1e1900 */
[----:B--2---:R-:W-:-:S05]  /*0500*/  SHF.R.U32.HI R28, RZ, R9, R28 ;  /* 0x00000009ff1c7219 */ /* 0x004fca000001161c */
[----:B------:R-:W-:-:S05]  /*0510*/  IMAD.SHL.U32 R28, R28, 0x2, RZ ;  /* 0x000000021c1c7824 */ /* 0x000fca00078e00ff */
[----:B---3--:R-:W-:-:S05]  /*0520*/  LOP3.LUT R17, R17, 0x2, R28, 0x78, !PT ;  /* 0x0000000211117812 */ /* 0x008fca00078e781c */
[----:B------:R2:W-:Y:S02]  /*0530*/  STG.E desc[UR4][R4.64], R17 ;  /* 0x0000001104007986 */ /* 0x0005e4000c101904 */
.L_x_4:
[----:B------:R-:W-:Y:S01]  /*0540*/  ISETP.NE.AND P6, PT, R25, RZ, PT ;  /* 0x000000ff1900720c */ /* 0x000fe20003fc5270 */
[----:B------:R-:W-:-:S12]  /*0550*/  BSSY.RECONVERGENT B1, `(.L_x_5) ;  /* 0x0000008000017945 */ /* 0x000fd80003800200 */
[----:B------:R-:W-:Y:S05]  /*0560*/  @P6 BRA `(.L_x_6) ;  /* 0x0000000000186947 */ /* 0x000fea0003800000 */
[----:B------:R-:W3:Y:S04]  /*0570*/  LDG.E R28, desc[UR4][R6.64] ;  /* 0x00000004061c7981 */ /* 0x000ee8000c1e1900 */
[----:B-12---:R-:W2:Y:S01]  /*0580*/  LDG.E R17, desc[UR4][R4.64] ;  /* 0x0000000404117981 */ /* 0x006ea2000c1e1900 */
[----:B---3--:R-:W-:-:S05]  /*0590*/  SHF.R.U32.HI R28, RZ, R9, R28 ;  /* 0x00000009ff1c7219 */ /* 0x008fca000001161c */
[----:B------:R-:W-:-:S05]  /*05a0*/  IMAD.SHL.U32 R28, R28, 0x4, RZ ;  /* 0x000000041c1c7824 */ /* 0x000fca00078e00ff */
[----:B--2---:R-:W-:-:S05]  /*05b0*/  LOP3.LUT R17, R17, 0x4, R28, 0x78, !PT ;  /* 0x0000000411117812 */ /* 0x004fca00078e781c */
[----:B------:R3:W-:Y:S02]  /*05c0*/  STG.E desc[UR4][R4.64], R17 ;  /* 0x0000001104007986 */ /* 0x0007e4000c101904 */
.L_x_6:
[----:B------:R-:W-:Y:S05]  /*05d0*/  BSYNC.RECONVERGENT B1 ;  /* 0x0000000000017941 */ /* 0x000fea0003800200 */
.L_x_5:
[----:B------:R-:W-:Y:S01]  /*05e0*/  ISETP.NE.AND P6, PT, R19, RZ, PT ;  /* 0x000000ff1300720c */ /* 0x000fe20003fc5270 */
[----:B------:R-:W-:-:S12]  /*05f0*/  BSSY.RECONVERGENT B1, `(.L_x_7) ;  /* 0x0000008000017945 */ /* 0x000fd80003800200 */
[----:B------:R-:W-:Y:S05]  /*0600*/  @P6 BRA `(.L_x_8) ;  /* 0x0000000000186947 */ /* 0x000fea0003800000 */
[----:B------:R-:W4:Y:S04]  /*0610*/  LDG.E R28, desc[UR4][R6.64] ;  /* 0x00000004061c7981 */ /* 0x000f28000c1e1900 */
[----:B-123--:R-:W2:Y:S01]  /*0620*/  LDG.E R17, desc[UR4][R4.64] ;  /* 0x0000000404117981 */ /* 0x00eea2000c1e1900 */
[----:B----4-:R-:W-:-:S05]  /*0630*/  SHF.R.U32.HI R28, RZ, R9, R28 ;  /* 0x00000009ff1c7219 */ /* 0x010fca000001161c */
[----:B------:R-:W-:-:S05]  /*0640*/  IMAD.SHL.U32 R28, R28, 0x8, RZ ;  /* 0x000000081c1c7824 */ /* 0x000fca00078e00ff */
[----:B--2---:R-:W-:-:S05]  /*0650*/  LOP3.LUT R17, R17, 0x8, R28, 0x78, !PT ;  /* 0x0000000811117812 */ /* 0x004fca00078e781c */
[----:B------:R4:W-:Y:S02]  /*0660*/  STG.E desc[UR4][R4.64], R17 ;  /* 0x0000001104007986 */ /* 0x0009e4000c101904 */
.L_x_8:
[----:B------:R-:W-:Y:S05]  /*0670*/  BSYNC.RECONVERGENT B1 ;  /* 0x0000000000017941 */ /* 0x000fea0003800200 */
.L_x_7:
[----:B------:R-:W-:Y:S01]  /*0680*/  ISETP.NE.AND P6, PT, R21, RZ, PT ;  /* 0x000000ff1500720c */ /* 0x000fe20003fc5270 */
[----:B------:R-:W-:-:S12]  /*0690*/  BSSY.RECONVERGENT B1, `(.L_x_9) ;  /* 0x0000008000017945 */ /* 0x000fd80003800200 */
[----:B------:R-:W-:Y:S05]  /*06a0*/  @P6 BRA `(.L_x_10) ;  /* 0x0000000000186947 */ /* 0x000fea0003800000 */
[----:B------:R-:W5:Y:S04]  /*06b0*/  LDG.E R28, desc[UR4][R6.64] ;  /* 0x00000004061c7981 */ /* 0x000f68000c1e1900 */
[----:B-1234-:R-:W2:Y:S01]  /*06c0*/  LDG.E R17, desc[UR4][R4.64] ;  /* 0x0000000404117981 */ /* 0x01eea2000c1e1900 */
[----:B-----5:R-:W-:-:S05]  /*06d0*/  SHF.R.U32.HI R28, RZ, R9, R28 ;  /* 0x00000009ff1c7219 */ /* 0x020fca000001161c */
[----:B------:R-:W-:-:S05]  /*06e0*/  IMAD.SHL.U32 R28, R28, 0x10, RZ ;  /* 0x000000101c1c7824 */ /* 0x000fca00078e00ff */
[----:B--2---:R-:W-:-:S05]  /*06f0*/  LOP3.LUT R17, R17, 0x10, R28, 0x78, !PT ;  /* 0x0000001011117812 */ /* 0x004fca00078e781c */
[----:B------:R1:W-:Y:S02]  /*0700*/  STG.E desc[UR4][R4.64], R17 ;  /* 0x0000001104007986 */ /* 0x0003e4000c101904 */
.L_x_10:
[----:B------:R-:W-:Y:S05]  /*0710*/  BSYNC.RECONVERGENT B1 ;  /* 0x0000000000017941 */ /* 0x000fea0003800200 */
.L_x_9:
[----:B------:R-:W-:-:S13]  /*0720*/  LOP3.LUT P6, RZ, R16, 0x8, R13, 0xf8, !PT ;  /* 0x0000000810ff7812 */ /* 0x000fda00078cf80d */
[----:B------:R-:W-:Y:S05]  /*0730*/  @P6 BRA `(.L_x_11) ;  /* 0x0000000000186947 */ /* 0x000fea0003800000 */
[----:B------:R-:W5:Y:S04]  /*0740*/  LDG.E R16, desc[UR4][R6.64] ;  /* 0x0000000406107981 */ /* 0x000f68000c1e1900 */
[----:B-1234-:R-:W2:Y:S01]  /*0750*/  LDG.E R17, desc[UR4][R4.64] ;  /* 0x0000000404117981 */ /* 0x01eea2000c1e1900 */
[----:B-----5:R-:W-:-:S05]  /*0760*/  SHF.R.U32.HI R16, RZ, R9, R16 ;  /* 0x00000009ff107219 */ /* 0x020fca0000011610 */
[----:B------:R-:W-:-:S05]  /*0770*/  IMAD.SHL.U32 R16, R16, 0x20, RZ ;  /* 0x0000002010107824 */ /* 0x000fca00078e00ff */
[----:B--2---:R-:W-:-:S05]  /*0780*/  LOP3.LUT R17, R17, 0x20, R16, 0x78, !PT ;  /* 0x0000002011117812 */ /* 0x004fca00078e7810 */
[----:B------:R1:W-:Y:S02]  /*0790*/  STG.E desc[UR4][R4.64], R17 ;  /* 0x0000001104007986 */ /* 0x0003e4000c101904 */
.L_x_11:
[----:B------:R-:W-:-:S13]  /*07a0*/  LOP3.LUT P6, RZ, R9, 0x4, RZ, 0xc0, !PT ;  /* 0x0000000409ff7812 */ /* 0x000fda00078cc0ff */
[----:B------:R-:W-:Y:S05]  /*07b0*/  @P6 BRA `(.L_x_12) ;  /* 0x0000000000186947 */ /* 0x000fea0003800000 */
[----:B------:R-:W5:Y:S04]  /*07c0*/  LDG.E R16, desc[UR4][R6.64] ;  /* 0x0000000406107981 */ /* 0x000f68000c1e1900 */
[----:B-1234-:R-:W2:Y:S01]  /*07d0*/  LDG.E R17, desc[UR4][R4.64] ;  /* 0x0000000404117981 */ /* 0x01eea2000c1e1900 */
[----:B-----5:R-:W-:-:S05]  /*07e0*/  SHF.R.U32.HI R16, RZ, R9, R16 ;  /* 0x00000009ff107219 */ /* 0x020fca0000011610 */
[----:B------:R-:W-:-:S05]  /*07f0*/  IMAD.SHL.U32 R16, R16, 0x40, RZ ;  /* 0x0000004010107824 */ /* 0x000fca00078e00ff */
[----:B--2---:R-:W-:-:S05]  /*0800*/  LOP3.LUT R17, R17, 0x40, R16, 0x78, !PT ;  /* 0x0000004011117812 */ /* 0x004fca00078e7810 */
[----:B------:R1:W-:Y:S02]  /*0810*/  STG.E desc[UR4][R4.64], R17 ;  /* 0x0000001104007986 */ /* 0x0003e4000c101904 */
.L_x_12:
        /* <DEDUP_REMOVED lines=9> */
.L_x_14:
[----:B------:R-:W-:Y:S05]  /*08b0*/  BSYNC.RECONVERGENT B1 ;  /* 0x0000000000017941 */ /* 0x000fea0003800200 */
.L_x_13:
        /* <DEDUP_REMOVED lines=9> */
.L_x_16:
[----:B------:R-:W-:Y:S05]  /*0950*/  BSYNC.RECONVERGENT B1 ;  /* 0x0000000000017941 */ /* 0x000fea0003800200 */
.L_x_15:
[----:B------:R-:W-:Y:S01]  /*0960*/  LOP3.LUT P6, RZ, R11, 0xc000, RZ, 0xc0, !PT ;  /* 0x0000c0000bff7812 */ /* 0x000fe200078cc0ff */
        /* <DEDUP_REMOVED lines=8> */
.L_x_18:
[----:B------:R-:W-:Y:S05]  /*09f0*/  BSYNC.RECONVERGENT B1 ;  /* 0x0000000000017941 */ /* 0x000fea0003800200 */
.L_x_17:
[----:B------:R-:W-:Y:S01]  /*0a00*/  ISETP.NE.AND P6, PT, R26, RZ, PT ;  /* 0x000000ff1a00720c */ /* 0x000fe20003fc5270 */
[----:B------:R-:W-:Y:S03]  /*0a10*/  BSSY.RECONVERGENT B1, `(.L_x_19) ;  /* 0x0000009000017945 */ /* 0x000fe60003800200 */
[----:B------:R-:W-:-:S13]  /*0a20*/  ISETP.GT.U32.OR P6, PT, R9, 0xf, P6 ;  /* 0x0000000f0900780c */ /* 0x000fda00037c4470 */
[----:B------:R-:W-:Y:S05]  /*0a30*/  @P6 BRA `(.L_x_20) ;  /* 0x0000000000186947 */ /* 0x000fea0003800000 */
[----:B------:R-:W5:Y:S04]  /*0a40*/  LDG.E R16, desc[UR4][R6.64] ;  /* 0x0000000406107981 */ /* 0x000f68000c1e1900 */
[----:B-1234-:R-:W2:Y:S01]  /*0a50*/  LDG.E R17, desc[UR4][R4.64] ;  /* 0x0000000404117981 */ /* 0x01eea2000c1e1900 */
[----:B-----5:R-:W-:-:S05]  /*0a60*/  SHF.R.U32.HI R16, RZ, R9, R16 ;  /* 0x00000009ff107219 */ /* 0x020fca0000011610 */
[----:B------:R-:W-:-:S05]  /*0a70*/  IMAD.SHL.U32 R16, R16, 0x400, RZ ;  /* 0x0000040010107824 */ /* 0x000fca00078e00ff */
[----:B--2---:R-:W-:-:S05]  /*0a80*/  LOP3.LUT R17, R17, 0x400, R16, 0x78, !PT ;  /* 0x0000040011117812 */ /* 0x004fca00078e7810 */
[----:B------:R1:W-:Y:S02]  /*0a90*/  STG.E desc[UR4][R4.64], R17 ;  /* 0x0000001104007986 */ /* 0x0003e4000c101904 */
.L_x_20:
[----:B------:R-:W-:Y:S05]  /*0aa0*/  BSYNC.RECONVERGENT B1 ;  /* 0x0000000000017941 */ /* 0x000fea0003800200 */
.L_x_19:
        /* <DEDUP_REMOVED lines=9> */
.L_x_22:
[----:B------:R-:W-:Y:S05]  /*0b40*/  BSYNC.RECONVERGENT B1 ;  /* 0x0000000000017941 */ /* 0x000fea0003800200 */
.L_x_21:
        /* <DEDUP_REMOVED lines=9> */
.L_x_24:
[----:B------:R-:W-:Y:S05]  /*0be0*/  BSYNC.RECONVERGENT B1 ;  /* 0x0000000000017941 */ /* 0x000fea0003800200 */
.L_x_23:
        /* <DEDUP_REMOVED lines=9> */
.L_x_26:
[----:B------:R-:W-:Y:S05]  /*0c80*/  BSYNC.RECONVERGENT B1 ;  /* 0x0000000000017941 */ /* 0x000fea0003800200 */
.L_x_25:
        /* <DEDUP_REMOVED lines=9> */
.L_x_28:
[----:B------:R-:W-:Y:S05]  /*0d20*/  BSYNC.RECONVERGENT B1 ;  /* 0x0000000000017941 */ /* 0x000fea0003800200 */
.L_x_27:
        /* <DEDUP_REMOVED lines=9> */
.L_x_30:
[----:B------:R-:W-:Y:S05]  /*0dc0*/  BSYNC.RECONVERGENT B1 ;  /* 0x0000000000017941 */ /* 0x000fea0003800200 */
.L_x_29:
[----:B------:R-:W-:Y:S04]  /*0dd0*/  BSSY.RECONVERGENT B1, `(.L_x_31) ;  /* 0x0000008000017945 */ /* 0x000fe80003800200 */
[----:B------:R-:W-:Y:S05]  /*0de0*/  @P5 BRA `(.L_x_32) ;  /* 0x0000000000185947 */ /* 0x000fea0003800000 */
[----:B------:R-:W5:Y:S04]  /*0df0*/  LDG.E R16, desc[UR4][R6.64] ;  /* 0x0000000406107981 */ /* 0x000f68000c1e1900 */
[----:B-1234-:R-:W2:Y:S01]  /*0e00*/  LDG.E R17, desc[UR4][R4.64] ;  /* 0x0000000404117981 */ /* 0x01eea2000c1e1900 */
[----:B-----5:R-:W-:-:S05]  /*0e10*/  SHF.R.U32.HI R16, RZ, R9, R16 ;  /* 0x00000009ff107219 */ /* 0x020fca0000011610 */
[----:B------:R-:W-:-:S05]  /*0e20*/  IMAD.U32 R16, R16, 0x10000, RZ ;  /* 0x0001000010107824 */ /* 0x000fca00078e00ff */
[----:B--2---:R-:W-:-:S05]  /*0e30*/  LOP3.LUT R17, R17, 0x10000, R16, 0x78, !PT ;  /* 0x0001000011117812 */ /* 0x004fca00078e7810 */
[----:B------:R1:W-:Y:S02]  /*0e40*/  STG.E desc[UR4][R4.64], R17 ;  /* 0x0000001104007986 */ /* 0x0003e4000c101904 */
.L_x_32:
[----:B------:R-:W-:Y:S05]  /*0e50*/  BSYNC.RECONVERGENT B1 ;  /* 0x0000000000017941 */ /* 0x000fea0003800200 */
.L_x_31:
        /* <DEDUP_REMOVED lines=9> */
.L_x_34:
[----:B------:R-:W-:Y:S05]  /*0ef0*/  BSYNC.RECONVERGENT B1 ;  /* 0x0000000000017941 */ /* 0x000fea0003800200 */
.L_x_33:
        /* <DEDUP_REMOVED lines=9> */
.L_x_36:
[----:B------:R-:W-:Y:S05]  /*0f90*/  BSYNC.RECONVERGENT B1 ;  /* 0x0000000000017941 */ /* 0x000fea0003800200 */
.L_x_35:
        /* <DEDUP_REMOVED lines=9> */
.L_x_38:
[----:B------:R-:W-:Y:S05]  /*1030*/  BSYNC.RECONVERGENT B1 ;  /* 0x0000000000017941 */ /* 0x000fea0003800200 */
.L_x_37:
[----:B------:R-:W-:Y:S04]  /*1040*/  BSSY.RECONVERGENT B1, `(.L_x_39) ;  /* 0x0000008000017945 */ /* 0x000fe80003800200 */
[----:B------:R-:W-:Y:S05]  /*1050*/  @P0 BRA `(.L_x_40) ;  /* 0x0000000000180947 */ /* 0x000fea0003800000 */
[----:B------:R-:W5:Y:S04]  /*1060*/  LDG.E R16, desc[UR4][R6.64] ;  /* 0x0000000406107981 */ /* 0x000f68000c1e1900 */
[----:B-1234-:R-:W2:Y:S01]  /*1070*/  LDG.E R17, desc[UR4][R4.64] ;  /* 0x0000000404117981 */ /* 0x01eea2000c1e1900 */
[----:B-----5:R-:W-:-:S05]  /*1080*/  SHF.R.U32.HI R16, RZ, R9, R16 ;  /* 0x00000009ff107219 */ /* 0x020fca0000011610 */
[----:B------:R-:W-:-:S05]  /*1090*/  IMAD.SHL.U32 R16, R16, 0x100000, RZ ;  /* 0x0010000010107824 */ /* 0x000fca00078e00ff */
[----:B--2---:R-:W-:-:S05]  /*10a0*/  LOP3.LUT R17, R17, 0x100000, R16, 0x78, !PT ;  /* 0x0010000011117812 */ /* 0x004fca00078e7810 */
[----:B------:R1:W-:Y:S02]  /*10b0*/  STG.E desc[UR4][R4.64], R17 ;  /* 0x0000001104007986 */ /* 0x0003e4000c101904 */
.L_x_40:
[----:B------:R-:W-:Y:S05]  /*10c0*/  BSYNC.RECONVERGENT B1 ;  /* 0x0000000000017941 */ /* 0x000fea0003800200 */
.L_x_39:
[----:B------:R-:W-:Y:S01]  /*10d0*/  LOP3.LUT P6, RZ, R14, 0xa000, R11, 0xf8, !PT ;  /* 0x0000a0000eff7812 */ /* 0x000fe200078cf80b */
        /* <DEDUP_REMOVED lines=8> */
.L_x_42:
[----:B------:R-:W-:Y:S05]  /*1160*/  BSYNC.RECONVERGENT B1 ;  /* 0x0000000000017941 */ /* 0x000fea0003800200 */
.L_x_41:
        /* <DEDUP_REMOVED lines=8> */
.L_x_44:
[----:B------:R-:W-:Y:S05]  /*11f0*/  BSYNC.RECONVERGENT B1 ;  /* 0x0000000000017941 */ /* 0x000fea0003800200 */
.L_x_43:
        /* <DEDUP_REMOVED lines=9> */
.L_x_46:
[----:B------:R-:W-:Y:S05]  /*1290*/  BSYNC.RECONVERGENT B1 ;  /* 0x0000000000017941 */ /* 0x000fea0003800200 */
.L_x_45:
        /* <DEDUP_REMOVED lines=9> */
.L_x_48:
[----:B------:R-:W-:Y:S05]  /*1330*/  BSYNC.RECONVERGENT B1 ;  /* 0x0000000000017941 */ /* 0x000fea0003800200 */
.L_x_47:
        /* <DEDUP_REMOVED lines=8> */
.L_x_50:
[----:B------:R-:W-:Y:S05]  /*13c0*/  BSYNC.RECONVERGENT B1 ;  /* 0x0000000000017941 */ /* 0x000fea0003800200 */
.L_x_49:
[----:B------:R-:W-:Y:S01]  /*13d0*/  LOP3.LUT P6, RZ, R0, R15, RZ, 0xfc, !PT ;  /* 0x0000000f00ff7212 */ /* 0x000fe200078cfcff */
        /* <DEDUP_REMOVED lines=8> */
.L_x_52:
[----:B------:R-:W-:Y:S05]  /*1460*/  BSYNC.RECONVERGENT B1 ;  /* 0x0000000000017941 */ /* 0x000fea0003800200 */
.L_x_51:
[----:B------:R-:W-:Y:S01]  /*1470*/  ISETP.GT.U32.OR P6, PT, R9, 0xf, P4 ;  /* 0x0000000f0900780c */ /* 0x000fe200027c4470 */
        /* <DEDUP_REMOVED lines=8> */
.L_x_54:
[----:B------:R-:W-:Y:S05]  /*1500*/  BSYNC.RECONVERGENT B1 ;  /* 0x0000000000017941 */ /* 0x000fea0003800200 */
.L_x_53:
[----:B------:R-:W-:Y:S01]  /*1510*/  LOP3.LUT P6, RZ, R8, R15, RZ, 0xfc, !PT ;  /* 0x0000000f08ff7212 */ /* 0x000fe200078cfcff */
[----:B------:R-:W-:-:S12]  /*1520*/  BSSY.RECONVERGENT B1, `(.L_x_55) ;  /* 0x0000008000017945 */ /* 0x000fd80003800200 */
[----:B------:R-:W-:Y:S05]  /*1530*/  @P6 BRA `(.L_x_56) ;  /* 0x0000000000186947 */ /* 0x000fea0003800000 */
[----:B------:R-:W5:Y:S04]  /*1540*/  LDG.E R14, desc[UR4][R6.64] ;  /* 0x00000004060e7981 */ /* 0x000f68000c1e1900 */
[----:B------:R-:W2:Y:S01]  /*1550*/  LDG.E R15, desc[UR4][R4.64] ;  /* 0x00000004040f7981 */ /* 0x000ea2000c1e1900 */
[----:B-----5:R-:W-:-:S05]  /*1560*/  SHF.R.U32.HI R14, RZ, R9, R14 ;  /* 0x00000009ff0e7219 */ /* 0x020fca000001160e */
[----:B------:R-:W-:-:S05]  /*1570*/  IMAD.SHL.U32 R14, R14, 0x10000000, RZ ;  /* 0x100000000e0e7824 */ /* 0x000fca00078e00ff */
[----:B--2---:R-:W-:-:S05]  /*1580*/  LOP3.LUT R15, R15, 0x10000000, R14, 0x78, !PT ;  /* 0x100000000f0f7812 */ /* 0x004fca00078e780e */
[----:B------:R2:W-:Y:S02]  /*1590*/  STG.E desc[UR4][R4.64], R15 ;  /* 0x0000000f04007986 */ /* 0x0005e4000c101904 */
.L_x_56:
[----:B------:R-:W-:Y:S05]  /*15a0*/  BSYNC.RECONVERGENT B1 ;  /* 0x0000000000017941 */ /* 0x000fea0003800200 */
.L_x_55:
[----:B------:R-:W-:Y:S01]  /*15b0*/  LOP3.LUT P6, RZ, R18, 0x120000, R13, 0xf8, !PT ;  /* 0x0012000012ff7812 */ /* 0x000fe200078cf80d */
[----:B------:R-:W-:-:S12]  /*15c0*/  BSSY.RECONVERGENT B1, `(.L_x_57) ;  /* 0x0000008000017945 */ /* 0x000fd80003800200 */
[----:B------:R-:W-:Y:S05]  /*15d0*/  @P6 BRA `(.L_x_58) ;  /* 0x0000000000186947 */ /* 0x000fea0003800000 */
[----:B------:R-:W5:Y:S04]  /*15e0*/  LDG.E R14, desc[UR4][R6.64] ;  /* 0x00000004060e7981 */ /* 0x000f68000c1e1900 */
[----:B--2---:R-:W2:Y:S01]  /*15f0*/  LDG.E R15, desc[UR4][R4.64] ;  /* 0x00000004040f7981 */ /* 0x004ea2000c1e1900 */
[----:B-----5:R-:W-:-:S05]  /*1600*/  SHF.R.U32.HI R14, RZ, R9, R14 ;  /* 0x00000009ff0e7219 */ /* 0x020fca000001160e */
[----:B------:R-:W-:-:S05]  /*1610*/  IMAD.SHL.U32 R14, R14, 0x20000000, RZ ;  /* 0x200000000e0e7824 */ /* 0x000fca00078e00ff */
[----:B--2---:R-:W-:-:S05]  /*1620*/  LOP3.LUT R15, R15, 0x20000000, R14, 0x78, !PT ;  /* 0x200000000f0f7812 */ /* 0x004fca00078e780e */
[----:B------:R2:W-:Y:S02]  /*1630*/  STG.E desc[UR4][R4.64], R15 ;  /* 0x0000000f04007986 */ /* 0x0005e4000c101904 */
.L_x_58:
[----:B------:R-:W-:Y:S05]  /*1640*/  BSYNC.RECONVERGENT B1 ;  /* 0x0000000000017941 */ /* 0x000fea0003800200 */
.L_x_57:
        /* <DEDUP_REMOVED lines=9> */
.L_x_60:
[----:B------:R-:W-:Y:S05]  /*16e0*/  BSYNC.RECONVERGENT B1 ;  /* 0x0000000000017941 */ /* 0x000fea0003800200 */
.L_x_59:
[----:B------:R-:W-:Y:S04]  /*16f0*/  BSSY.RECONVERGENT B1, `(.L_x_61) ;  /* 0x0000008000017945 */ /* 0x000fe80003800200 */
[----:B------:R-:W-:Y:S05]  /*1700*/  @P3 BRA `(.L_x_62) ;  /* 0x0000000000183947 */ /* 0x000fea0003800000 */
[----:B------:R-:W5:Y:S04]  /*1710*/  LDG.E R14, desc[UR4][R6.64] ;  /* 0x00000004060e7981 */ /* 0x000f68000c1e1900 */
[----:B--2---:R-:W2:Y:S01]  /*1720*/  LDG.E R15, desc[UR4][R4.64] ;  /* 0x00000004040f7981 */ /* 0x004ea2000c1e1900 */
[----:B-----5:R-:W-:-:S05]  /*1730*/  SHF.R.U32.HI R14, RZ, R9, R14 ;  /* 0x00000009ff0e7219 */ /* 0x020fca000001160e */
[----:B------:R-:W-:-:S05]  /*1740*/  IMAD.U32 R14, R14, -0x80000000, RZ ;  /* 0x800000000e0e7824 */ /* 0x000fca00078e00ff */
[----:B--2---:R-:W-:-:S05]  /*1750*/  LOP3.LUT R15, R14, R15, RZ, 0x3c, !PT ;  /* 0x0000000f0e0f7212 */ /* 0x004fca00078e3cff */
[----:B------:R2:W-:Y:S02]  /*1760*/  STG.E desc[UR4][R4.64], R15 ;  /* 0x0000000f04007986 */ /* 0x0005e4000c101904 */
.L_x_62:
[----:B------:R-:W-:Y:S05]  /*1770*/  BSYNC.RECONVERGENT B1 ;  /* 0x0000000000017941 */ /* 0x000fea0003800200 */
.L_x_61:
[----:B------:R-:W-:Y:S01]  /*1780*/  LOP3.LUT P6, RZ, R11, 0x240800, RZ, 0xc0, !PT ;  /* 0x002408000bff7812 */ /* 0x000fe200078cc0ff */
[----:B------:R-:W-:-:S12]  /*1790*/  BSSY.RECONVERGENT B1, `(.L_x_63) ;  /* 0x0000007000017945 */ /* 0x000fd80003800200 */
[----:B------:R-:W-:Y:S05]  /*17a0*/  @P6 BRA `(.L_x_64) ;  /* 0x0000000000146947 */ /* 0x000fea0003800000 */
[----:B------:R-:W5:Y:S04]  /*17b0*/  LDG.E R14, desc[UR4][R6.64] ;  /* 0x00000004060e7981 */ /* 0x000f68000c1e1900 */
[----:B--2---:R-:W2:Y:S01]  /*17c0*/  LDG.E R15, desc[UR4][R2.64] ;  /* 0x00000004020f7981 */ /* 0x004ea2000c1e1900 */
[----:B-----5:R-:W-:-:S04]  /*17d0*/  SHF.R.U32.HI R14, RZ, R9, R14 ;  /* 0x00000009ff0e7219 */ /* 0x020fc8000001160e */
[----:B--2---:R-:W-:-:S05]  /*17e0*/  LOP3.LUT R15, R15, 0x1, R14, 0x78, !PT ;  /* 0x000000010f0f7812 */ /* 0x004fca00078e780e */
[----:B------:R2:W-:Y:S02]  /*17f0*/  STG.E desc[UR4][R2.64], R15 ;  /* 0x0000000f02007986 */ /* 0x0005e4000c101904 */
.L_x_64:
[----:B------:R-:W-:Y:S05]  /*1800*/  BSYNC.RECONVERGENT B1 ;  /* 0x0000000000017941 */ /* 0x000fea0003800200 */
.L_x_63:
[----:B------:R-:W-:-:S05]  /*1810*/  VIADD R9, R9, 0x1 ;  /* 0x0000000109097836 */ /* 0x000fca0000000000 */
[----:B------:R-:W-:-:S13]  /*1820*/  ISETP.NE.AND P6, PT, R9, 0x20, PT ;  /* 0x000000200900780c */ /* 0x000fda0003fc5270 */
[----:B------:R-:W-:Y:S05]  /*1830*/  @P6 BRA `(.L_x_65) ;  /* 0xffffffe800e46947 */ /* 0x000fea000383ffff */
[----:B------:R-:W-:-:S05]  /*1840*/  VIADD R11, R11, 0x1 ;  /* 0x000000010b0b7836 */ /* 0x000fca0000000000 */
[----:B------:R-:W-:-:S13]  /*1850*/  ISETP.NE.AND P0, PT, R11, R12, PT ;  /* 0x0000000c0b00720c */ /* 0x000fda0003f05270 */
[----:B------:R-:W-:Y:S05]  /*1860*/  @P0 BRA `(.L_x_66) ;  /* 0xffffffe800300947 */ /* 0x000fea000383ffff */
.L_x_1:
[----:B------:R-:W-:Y:S05]  /*1870*/  BSYNC.RECONVERGENT B0 ;  /* 0x0000000000007941 */ /* 0x000fea0003800200 */
.L_x_0:
[----:B------:R-:W-:Y:S06]  /*1880*/  BAR.SYNC.DEFER_BLOCKING 0x0 ;  /* 0x0000000000007b1d */ /* 0x000fec0000010000 */
[----:B------:R-:W-:Y:S05]  /*1890*/  EXIT ;  /* 0x000000000000794d */ /* 0x000fea0003800000 */
.L_x_67:
[----:B------:R-:W-:-:S00]  /*18a0*/  BRA `(.L_x_67) ;  /* 0xfffffffc00fc7947 */ /* 0x000fc0000383ffff */
[----:B------:R-:W-:-:S00]  /*18b0*/  NOP ;  /* 0x0000000000007918 */ /* 0x000fc00000000000 */
        /* <DEDUP_REMOVED lines=12> */
.L_x_70:


//--------------------- .text._Z19global_multi_threadPjj --------------------------
	.section	.text._Z19global_multi_threadPjj,"ax",@progbits
	.align	128
        .global         _Z19global_multi_threadPjj
        .type           _Z19global_multi_threadPjj,@function
        .size           _Z19global_multi_threadPjj,(.L_x_71 - _Z19global_multi_threadPjj)
        .other          _Z19global_multi_threadPjj,@"STO_CUDA_ENTRY STV_DEFAULT"
_Z19global_multi_threadPjj:
.text._Z19global_multi_threadPjj:
[----:B------:R-:W-:Y:S01]  /*0000*/  LDC R1, c[0x0][0x37c] ;  /* 0x0000df00ff017b82 */ /* 0x000fe20000000800 */
[----:B------:R-:W0:Y:S07]  /*0010*/  S2R R0, SR_TID.X ;  /* 0x0000000000007919 */ /* 0x000e2e0000002100 */
[----:B------:R-:W0:Y:S01]  /*0020*/  S2UR UR4, SR_CTAID.X ;  /* 0x00000000000479c3 */ /* 0x000e220000002500 */
[----:B------:R-:W1:Y:S07]  /*0030*/  LDCU.64 UR6, c[0x0][0x358] ;  /* 0x00006b00ff0677ac */ /* 0x000e6e0008000a00 */
[----:B------:R-:W0:Y:S08]  /*0040*/  LDC R3, c[0x0][0x360] ;  /* 0x0000d800ff037b82 */ /* 0x000e300000000800 */
[----:B------:R-:W2:Y:S01]  /*0050*/  LDC R2, c[0x0][0x388] ;  /* 0x0000e200ff027b82 */ /* 0x000ea20000000800 */
[----:B0-----:R-:W-:Y:S01]  /*0060*/  IMAD R0, R3, UR4, R0 ;  /* 0x0000000403007c24 */ /* 0x001fe2000f8e0200 */
[----:B------:R-:W-:-:S04]  /*0070*/  UMOV UR4, URZ ;  /* 0x000000ff00047c82 */ /* 0x000fc80008000000 */
[----:B------:R-:W-:Y:S01]  /*0080*/  SHF.R.U32.HI R3, RZ, 0x14, R0 ;  /* 0x00000014ff037819 */ /* 0x000fe20000011600 */
[----:B--2---:R-:W-:-:S03]  /*0090*/  IMAD.SHL.U32 R4, R2, 0x8, RZ ;  /* 0x0000000802047824 */ /* 0x004fc600078e00ff */
[----:B------:R-:W-:Y:S01]  /*00a0*/  LOP3.LUT R3, R3, 0x6, RZ, 0xc0, !PT ;  /* 0x0000000603037812 */ /* 0x000fe200078ec0ff */
[C---:B------:R-:W-:Y:S01]  /*00b0*/  IMAD.SHL.U32 R6, R2.reuse, 0x20, RZ ;  /* 0x0000002002067824 */ /* 0x040fe200078e00ff */
[----:B------:R-:W-:Y:S01]  /*00c0*/  SHF.R.U32.HI R8, RZ, 0xf, R2 ;  /* 0x0000000fff087819 */ /* 0x000fe20000011602 */
[C---:B------:R-:W-:Y:S01]  /*00d0*/  IMAD.SHL.U32 R5, R2.reuse, 0x200, RZ ;  /* 0x0000020002057824 */ /* 0x040fe200078e00ff */
[----:B------:R-:W-:Y:S01]  /*00e0*/  LOP3.LUT R3, R3, 0x3f8, R4, 0xf8, !PT ;  /* 0x000003f803037812 */ /* 0x000fe200078ef804 */
[----:B------:R-:W-:-:S03]  /*00f0*/  IMAD.SHL.U32 R4, R2, 0x40, RZ ;  /* 0x0000004002047824 */ /* 0x000fc600078e00ff */
[----:B------:R-:W-:Y:S01]  /*0100*/  LOP3.LUT R3, R3, 0x1000, R6, 0xf8, !PT ;  /* 0x0000100003037812 */ /* 0x000fe200078ef806 */
[----:B------:R-:W-:-:S03]  /*0110*/  IMAD.SHL.U32 R6, R2, 0x80, RZ ;  /* 0x0000008002067824 */ /* 0x000fc600078e00ff */
[----:B------:R-:W-:Y:S01]  /*0120*/  LOP3.LUT R3, R3, 0x4000, R4, 0xf8, !PT ;  /* 0x0000400003037812 */ /* 0x000fe200078ef804 */
[----:B------:R-:W-:-:S03]  /*0130*/  IMAD.SHL.U32 R4, R2, 0x100, RZ ;  /* 0x0000010002047824 */ /* 0x000fc600078e00ff */
[----:B------:R-:W-:Y:S02]  /*0140*/  LOP3.LUT R3, R3, 0x10000, R6, 0xf8, !PT ;  /* 0x0001000003037812 */ /* 0x000fe400078ef806 */
[----:B------:R-:W-:Y:S02]  /*0150*/  SHF.R.U32.HI R6, RZ, 0x10, R2 ;  /* 0x00000010ff067819 */ /* 0x000fe40000011602 */
[----:B------:R-:W-:Y:S01]  /*0160*/  LOP3.LUT R4, R3, 0xc0000, R4, 0xf8, !PT ;  /* 0x000c000003047812 */ /* 0x000fe200078ef804 */
[----:B------:R-:W-:Y:S01]  /*0170*/  IMAD.SHL.U32 R3, R0, 0x20, RZ ;  /* 0x0000002000037824 */ /* 0x000fe200078e00ff */
[----:B------:R-:W-:Y:S01]  /*0180*/  LOP3.LUT R7, R6, 0x4, RZ, 0xc0, !PT ;  /* 0x0000000406077812 */ /* 0x000fe200078ec0ff */
[----:B------:R-:W-:Y:S01]  /*0190*/  IMAD.SHL.U32 R6, R2, 0x400, RZ ;  /* 0x0000040002067824 */ /* 0x000fe200078e00ff */
[----:B------:R-:W-:Y:S01]  /*01a0*/  LOP3.LUT R5, R4, 0x200000, R5, 0xf8, !PT ;  /* 0x0020000004057812 */ /* 0x000fe200078ef805 */
[----:B------:R-:W-:Y:S01]  /*01b0*/  IMAD.SHL.U32 R4, R0, 0x40, RZ ;  /* 0x0000004000047824 */ /* 0x000fe200078e00ff */
[----:B------:R-:W-:-:S02]  /*01c0*/  LOP3.LUT R3, R3, 0x7e0, RZ, 0xc0, !PT ;  /* 0x000007e003037812 */ /* 0x000fc400078ec0ff */
[----:B------:R-:W-:Y:S01]  /*01d0*/  LOP3.LUT R5, R5, 0x800000, R6, 0xf8, !PT ;  /* 0x0080000005057812 */ /* 0x000fe200078ef806 */
[----:B------:R-:W-:Y:S01]  /*01e0*/  IMAD.SHL.U32 R6, R2, 0x800, RZ ;  /* 0x0000080002067824 */ /* 0x000fe200078e00ff */
[----:B------:R-:W-:Y:S01]  /*01f0*/  LOP3.LUT R3, R3, 0xff000, R4, 0xf8, !PT ;  /* 0x000ff00003037812 */ /* 0x000fe200078ef804 */
[C---:B------:R-:W-:Y:S01]  /*0200*/  IMAD.SHL.U32 R4, R0.reuse, 0x80, RZ ;  /* 0x0000008000047824 */ /* 0x040fe200078e00ff */
[----:B------:R-:W-:Y:S02]  /*0210*/  LOP3.LUT R7, R7, 0x30, R8, 0xf8, !PT ;  /* 0x0000003007077812 */ /* 0x000fe400078ef808 */
[----:B------:R-:W-:Y:S02]  /*0220*/  SHF.R.U32.HI R8, RZ, 0xd, R2 ;  /* 0x0000000dff087819 */ /* 0x000fe40000011602 */
[----:B------:R-:W-:Y:S01]  /*0230*/  LOP3.LUT R3, R3, 0xe00000, R4, 0xf8, !PT ;  /* 0x00e0000003037812 */ /* 0x000fe200078ef804 */
[----:B------:R-:W-:Y:S01]  /*0240*/  IMAD.SHL.U32 R4, R0, 0x100, RZ ;  /* 0x0000010000047824 */ /* 0x000fe200078e00ff */
[----:B------:R-:W-:Y:S01]  /*0250*/  LOP3.LUT R5, R5, 0x2000000, R6, 0xf8, !PT ;  /* 0x0200000005057812 */ /* 0x000fe200078ef806 */
[----:B------:R-:W-:Y:S01]  /*0260*/  IMAD.SHL.U32 R6, R2, 0x1000, RZ ;  /* 0x0000100002067824 */ /* 0x000fe200078e00ff */
[----:B------:R-:W-:-:S02]  /*0270*/  LOP3.LUT R7, R7, 0x100, R8, 0xf8, !PT ;  /* 0x0000010007077812 */ /* 0x000fc400078ef808 */
[----:B------:R-:W-:Y:S02]  /*0280*/  SHF.R.U32.HI R8, RZ, 0xc, R2 ;  /* 0x0000000cff087819 */ /* 0x000fe40000011602 */
[----:B------:R-:W-:Y:S01]  /*0290*/  LOP3.LUT R3, R3, 0x6000000, R4, 0xf8, !PT ;  /* 0x0600000003037812 */ /* 0x000fe200078ef804 */
[----:B------:R-:W-:Y:S01]  /*02a0*/  IMAD.SHL.U32 R4, R0, 0x400, RZ ;  /* 0x0000040000047824 */ /* 0x000fe200078e00ff */
[----:B------:R-:W-:Y:S01]  /*02b0*/  LOP3.LUT R5, R5, 0x8000000, R6, 0xf8, !PT ;  /* 0x0800000005057812 */ /* 0x000fe200078ef806 */
[----:B------:R-:W-:Y:S01]  /*02c0*/  IMAD.SHL.U32 R6, R2, 0x2000, RZ ;  /* 0x0000200002067824 */ /* 0x000fe200078e00ff */
        /* <DEDUP_REMOVED lines=8> */
[----:B------:R-:W-:Y:S02]  /*0350*/  LOP3.LUT R2, R3, 0x80000000, R4, 0xf8, !PT ;  /* 0x8000000003027812 */ /* 0x000fe400078ef804 */
[----:B------:R-:W-:Y:S01]  /*0360*/  LOP3.LUT R4, R5, 0x80000000, R6, 0xf8, !PT ;  /* 0x8000000005047812 */ /* 0x000fe200078ef806 */
[----:B------:R-:W-:Y:S01]  /*0370*/  IMAD.MOV.U32 R5, RZ, RZ, RZ ;  /* 0x000000ffff057224 */ /* 0x000fe200078e00ff */
[----:B-1----:R-:W-:-:S07]  /*0380*/  LOP3.LUT R3, R7, 0x4000, R8, 0xf8, !PT ;  /* 0x0000400007037812 */ /* 0x002fce00078ef808 */
.L_x_68:
[----:B------:R-:W-:Y:S02]  /*0390*/  LOP3.LUT R6, R2, UR4, RZ, 0xfc, !PT ;  /* 0x0000000402067c12 */ /* 0x000fe4000f8efcff */
[C---:B------:R-:W-:Y:S02]  /*03a0*/  LOP3.LUT R11, R4.reuse, 0xfffff, RZ, 0xc0, !PT ;  /* 0x000fffff040b7812 */ /* 0x040fe400078ec0ff */
[C-C-:B------:R-:W-:Y:S02]  /*03b0*/  SHF.L.W.U32.HI R7, R4.reuse, 0x1b, R3.reuse ;  /* 0x0000001b04077819 */ /* 0x140fe40000010e03 */
[----:B------:R-:W-:Y:S02]  /*03c0*/  SHF.L.W.U32.HI R8, R4, 0xc, R3 ;  /* 0x0000000c04087819 */ /* 0x000fe40000010e03 */
[C-C-:B------:R-:W-:Y:S02]  /*03d0*/  SHF.L.W.U32.HI R12, R6.reuse, 0x1b, R11.reuse ;  /* 0x0000001b060c7819 */ /* 0x140fe40000010e0b */
[----:B------:R-:W-:-:S02]  /*03e0*/  SHF.L.W.U32.HI R13, R6, 0xc, R11 ;  /* 0x0000000c060d7819 */ /* 0x000fc40000010e0b */
[----:B------:R-:W-:Y:S02]  /*03f0*/  LOP3.LUT R10, R8, R7, RZ, 0x3c, !PT ;  /* 0x00000007080a7212 */ /* 0x000fe400078e3cff */
[C-C-:B------:R-:W-:Y:S02]  /*0400*/  SHF.L.W.U32.HI R9, R4.reuse, 0xe, R3.reuse ;  /* 0x0000000e04097819 */ /* 0x140fe40000010e03 */
[C-C-:B------:R-:W-:Y:S02]  /*0410*/  SHF.L.W.U32.HI R8, R4.reuse, 0xd, R3.reuse ;  /* 0x0000000d04087819 */ /* 0x140fe40000010e03 */
[----:B------:R-:W-:Y:S02]  /*0420*/  SHF.L.W.U32.HI R7, R4, 0x12, R3 ;  /* 0x0000001204077819 */ /* 0x000fe40000010e03 */
[----:B------:R-:W-:Y:S02]  /*0430*/  LOP3.LUT R14, R13, R12, RZ, 0x3c, !PT ;  /* 0x0000000c0d0e7212 */ /* 0x000fe400078e3cff */
[----:B------:R-:W-:-:S02]  /*0440*/  SHF.L.W.U32.HI R13, R6, 0x12, R11 ;  /* 0x00000012060d7819 */ /* 0x000fc40000010e0b */
[C-C-:B------:R-:W-:Y:S02]  /*0450*/  SHF.L.W.U32.HI R12, R6.reuse, 0xe, R11.reuse ;  /* 0x0000000e060c7819 */ /* 0x140fe40000010e0b */
[C---:B------:R-:W-:Y:S02]  /*0460*/  SHF.L.W.U32.HI R11, R6.reuse, 0xd, R11 ;  /* 0x0000000d060b7819 */ /* 0x040fe40000010e0b */
[----:B------:R-:W-:Y:S02]  /*0470*/  LOP3.LUT R15, R6, 0xfffff, RZ, 0xc0, !PT ;  /* 0x000fffff060f7812 */ /* 0x000fe400078ec0ff */
[----:B------:R-:W-:Y:S02]  /*0480*/  LOP3.LUT R6, R7, 0xabb119ad, RZ, 0x3c, !PT ;  /* 0xabb119ad07067812 */ /* 0x000fe400078e3cff */
[----:B------:R-:W-:Y:S02]  /*0490*/  LOP3.LUT R9, R10, R9, R8, 0x78, !PT ;  /* 0x000000090a097212 */ /* 0x000fe400078e7808 */
[----:B------:R-:W-:-:S02]  /*04a0*/  LOP3.LUT R10, R14, R12, R11, 0x78, !PT ;  /* 0x0000000c0e0a7212 */ /* 0x000fc400078e780b */
[C-C-:B------:R-:W-:Y:S02]  /*04b0*/  SHF.L.W.U32.HI R8, R6.reuse, 0x1b, R15.reuse ;  /* 0x0000001b06087819 */ /* 0x140fe40000010e0f */
[C-C-:B------:R-:W-:Y:S02]  /*04c0*/  SHF.L.W.U32.HI R11, R6.reuse, 0xc, R15.reuse ;  /* 0x0000000c060b7819 */ /* 0x140fe40000010e0f */
[----:B------:R-:W-:Y:S02]  /*04d0*/  SHF.L.W.U32.HI R16, R9, 0x9, RZ ;  /* 0x0000000909107819 */ /* 0x000fe40000010eff */
[----:B------:R-:W-:Y:S02]  /*04e0*/  LOP3.LUT R13, R13, 0xdfd863d6, RZ, 0x3c, !PT ;  /* 0xdfd863d60d0d7812 */ /* 0x000fe400078e3cff */
[----:B------:R-:W-:Y:S02]  /*04f0*/  LOP3.LUT R12, R6, 0xfffff, RZ, 0xc0, !PT ;  /* 0x000fffff060c7812 */ /* 0x000fe400078ec0ff */
[----:B------:R-:W-:Y:S01]  /*0500*/  LOP3.LUT R16, R8, R11, R16, 0x96, !PT ;  /* 0x0000000b08107212 */ /* 0x000fe200078e9610 */
[----:B------:R-:W-:Y:S01]  /*0510*/  IMAD.MOV.U32 R11, RZ, RZ, 0xc25f119 ;  /* 0x0c25f119ff0b7424 */ /* 0x000fe200078e00ff */
[----:B------:R-:W-:-:S02]  /*0520*/  SHF.L.W.U32.HI R14, R6, 0x12, R15 ;  /* 0x00000012060e7819 */ /* 0x000fc40000010e0f */
[----:B------:R-:W-:Y:S02]  /*0530*/  SHF.L.W.U32.HI R8, R9, 0x1e, RZ ;  /* 0x0000001e09087819 */ /* 0x000fe40000010eff */
[----:B------:R-:W-:Y:S02]  /*0540*/  SHF.L.W.U32.HI R7, R6, 0xe, R15 ;  /* 0x0000000e06077819 */ /* 0x000fe40000010e0f */
[C-C-:B------:R-:W-:Y:S02]  /*0550*/  SHF.L.W.U32.HI R17, R13.reuse, 0x1b, R12.reuse ;  /* 0x0000001b0d117819 */ /* 0x140fe40000010e0c */
[----:B------:R-:W-:Y:S02]  /*0560*/  SHF.L.W.U32.HI R18, R13, 0xc, R12 ;  /* 0x0000000c0d127819 */ /* 0x000fe40000010e0c */
[----:B------:R-:W-:Y:S02]  /*0570*/  SHF.L.W.U32.HI R19, R10, 0x9, R9 ;  /* 0x000000090a137819 */ /* 0x000fe40000010e09 */
[----:B------:R-:W-:-:S02]  /*0580*/  SHF.L.W.U32.HI R6, R6, 0xd, R15 ;  /* 0x0000000d06067819 */ /* 0x000fc40000010e0f */
[----:B------:R-:W-:Y:S02]  /*0590*/  LOP3.LUT R14, R14, 0x5b6c9588, RZ, 0x3c, !PT ;  /* 0x5b6c95880e0e7812 */ /* 0x000fe400078e3cff */
[----:B------:R-:W-:Y:S02]  /*05a0*/  LOP3.LUT R15, R13, 0xfffff, RZ, 0xc0, !PT ;  /* 0x000fffff0d0f7812 */ /* 0x000fe400078ec0ff */
[----:B------:R-:W-:Y:S02]  /*05b0*/  LOP3.LUT R8, R8, 0x4fabb59b, RZ, 0x3c, !PT ;  /* 0x4fabb59b08087812 */ /* 0x000fe400078e3cff */
[----:B------:R-:W-:Y:S02]  /*05c0*/  LOP3.LUT R21, R17, R18, R19, 0x96, !PT ;  /* 0x0000001211157212 */ /* 0x000fe400078e9613 */
[C-C-:B------:R-:W-:Y:S02]  /*05d0*/  SHF.L.W.U32.HI R19, R13.reuse, 0xe, R12.reuse ;  /* 0x0000000e0d137819 */ /* 0x140fe40000010e0c */
[----:B------:R-:W-:-:S02]  /*05e0*/  SHF.L.W.U32.HI R20, R13, 0xd, R12 ;  /* 0x0000000d0d147819 */ /* 0x000fc40000010e0c */
[----:B------:R-:W-:Y:S02]  /*05f0*/  SHF.L.W.U32.HI R24, R14, 0x12, R15 ;  /* 0x000000120e187819 */ /* 0x000fe40000010e0f */
[C-C-:B------:R-:W-:Y:S02]  /*0600*/  SHF.L.W.U32.HI R22, R8.reuse, 0x1e, R11.reuse ;  /* 0x0000001e08167819 */ /* 0x140fe40000010e0b */
[----:B------:R-:W-:Y:S02]  /*0610*/  SHF.L.W.U32.HI R23, R8, 0x3, R11 ;  /* 0x0000000308177819 */ /* 0x000fe40000010e0b */
[----:B------:R-:W-:Y:S02]  /*0620*/  SHF.L.W.U32.HI R17, R9, 0x11, RZ ;  /* 0x0000001109117819 */ /* 0x000fe40000010eff */
[----:B------:R-:W-:Y:S02]  /*0630*/  SHF.L.W.U32.HI R18, R10, 0x1e, R9 ;  /* 0x0000001e0a127819 */ /* 0x000fe40000010e09 */
[----:B------:R-:W-:-:S02]  /*0640*/  LOP3.LUT R7, R16, R7, R6, 0x78, !PT ;  /* 0x0000000710077212 */ /* 0x000fc400078e7806 */
[----:B------:R-:W-:Y:S02]  /*0650*/  LOP3.LUT R6, R21, R19, R20, 0x78, !PT ;  /* 0x0000001315067212 */ /* 0x000fe400078e7814 */
[----:B------:R-:W-:Y:S02]  /*0660*/  LOP3.LUT R16, R22, R23, R24, 0x96, !PT ;  /* 0x0000001716107212 */ /* 0x000fe400078e9618 */
[----:B------:R-:W-:Y:S02]  /*0670*/  LOP3.LUT R18, R18, R17, RZ, 0x3c, !PT ;  /* 0x0000001112127212 */ /* 0x000fe400078e3cff */
[C---:B------:R-:W-:Y:S02]  /*0680*/  SHF.L.W.U32.HI R19, R9.reuse, 0x13, RZ ;  /* 0x0000001309137819 */ /* 0x040fe40000010eff */
[----:B------:R-:W-:Y:S02]  /*0690*/  SHF.L.W.U32.HI R20, R9, 0x12, RZ ;  /* 0x0000001209147819 */ /* 0x000fe40000010eff */
[----:B------:R-:W-:-:S02]  /*06a0*/  SHF.L.W.U32.HI R21, R14, 0x1b, R15 ;  /* 0x0000001b0e157819 */ /* 0x000fc40000010e0f */
[----:B------:R-:W-:Y:S02]  /*06b0*/  SHF.L.W.U32.HI R22, R14, 0xc, R15 ;  /* 0x0000000c0e167819 */ /* 0x000fe40000010e0f */
[----:B------:R-:W-:Y:S02]  /*06c0*/  SHF.L.W.U32.HI R25, R7, 0x9, R10 ;  /* 0x0000000907197819 */ /* 0x000fe40000010e0a */
[----:B------:R-:W-:Y:S02]  /*06d0*/  LOP3.LUT R17, R9, 0x7fff, RZ, 0xc0, !PT ;  /* 0x00007fff09117812 */ /* 0x000fe400078ec0ff */
[----:B------:R-:W-:Y:S02]  /*06e0*/  SHF.L.W.U32.HI R9, R13, 0x12, R12 ;  /* 0x000000120d097819 */ /* 0x000fe40000010e0c */
[----:B------:R-:W-:Y:S02]  /*06f0*/  LOP3.LUT R12, R18, R19, R20, 0x78, !PT ;  /* 0x00000013120c7212 */ /* 0x000fe400078e7814 */
[----:B------:R-:W-:-:S02]  /*0700*/  LOP3.LUT R13, R21, R22, R25, 0x96, !PT ;  /* 0x00000016150d7212 */ /* 0x000fc400078e9619 */
[C-C-:B------:R-:W-:Y:S02]  /*0710*/  SHF.L.W.U32.HI R20, R14.reuse, 0xe, R15.reuse ;  /* 0x0000000e0e147819 */ /* 0x140fe40000010e0f */
[C---:B------:R-:W-:Y:S02]  /*0720*/  SHF.L.W.U32.HI R21, R14.reuse, 0xd, R15 ;  /* 0x0000000d0e157819 */ /* 0x040fe40000010e0f */
[----:B------:R-:W-:Y:S02]  /*0730*/  LOP3.LUT R18, R9, 0x6efec31e, RZ, 0x3c, !PT ;  /* 0x6efec31e09127812 */ /* 0x000fe400078e3cff */
[----:B------:R-:W-:Y:S02]  /*0740*/  LOP3.LUT R15, R14, 0xfffff, RZ, 0xc0, !PT ;  /* 0x000fffff0e0f7812 */ /* 0x000fe400078ec0ff */
[C-C-:B------:R-:W-:Y:S02]  /*0750*/  SHF.L.W.U32.HI R9, R8.reuse, 0x5, R11.reuse ;  /* 0x0000000508097819 */ /* 0x140fe40000010e0b */
[----:B------:R-:W-:-:S02]  /*0760*/  SHF.L.W.U32.HI R14, R8, 0x4, R11 ;  /* 0x00000004080e7819 */ /* 0x000fc40000010e0b */
[--C-:B------:R-:W-:Y:S02]  /*0770*/  SHF.L.W.U32.HI R24, R10, 0x11, R17.reuse ;  /* 0x000000110a187819 */ /* 0x100fe40000010e11 */
[----:B------:R-:W-:Y:S02]  /*0780*/  SHF.L.W.U32.HI R23, R7, 0x1e, R10 ;  /* 0x0000001e07177819 */ /* 0x000fe40000010e0a */
[----:B------:R-:W-:Y:S02]  /*0790*/  LOP3.LUT R9, R16, R9, R14, 0x78, !PT ;  /* 0x0000000910097212 */ /* 0x000fe400078e780e */
[C---:B------:R-:W-:Y:S02]  /*07a0*/  LOP3.LUT R16, R10.reuse, 0x7fff, RZ, 0xc0, !PT ;  /* 0x00007fff0a107812 */ /* 0x040fe400078ec0ff */
[----:B------:R-:W-:Y:S02]  /*07b0*/  LOP3.LUT R19, R23, R24, RZ, 0x3c, !PT ;  /* 0x0000001817137212 */ /* 0x000fe400078e3cff */
[----:B------:R-:W-:-:S02]  /*07c0*/  SHF.L.W.U32.HI R22, R10, 0x13, R17 ;  /* 0x000000130a167819 */ /* 0x000fc40000010e11 */
[----:B------:R-:W-:Y:S02]  /*07d0*/  SHF.L.W.U32.HI R17, R10, 0x12, R17 ;  /* 0x000000120a117819 */ /* 0x000fe40000010e11 */
[C-C-:B------:R-:W-:Y:S02]  /*07e0*/  SHF.L.W.U32.HI R23, R18.reuse, 0x1b, R15.reuse ;  /* 0x0000001b12177819 */ /* 0x140fe40000010e0f */
[----:B------:R-:W-:Y:S02]  /*07f0*/  SHF.L.W.U32.HI R24, R18, 0xc, R15 ;  /* 0x0000000c12187819 */ /* 0x000fe40000010e0f */
[----:B------:R-:W-:Y:S02]  /*0800*/  SHF.L.W.U32.HI R25, R6, 0x9, R7 ;  /* 0x0000000906197819 */ /* 0x000fe40000010e07 */
[----:B------:R-:W-:Y:S02]  /*0810*/  LOP3.LUT R13, R13, R20, R21, 0x78, !PT ;  /* 0x000000140d0d7212 */ /* 0x000fe400078e7815 */
[----:B------:R-:W-:-:S02]  /*0820*/  SHF.L.W.U32.HI R10, R8, 0x1b, R11 ;  /* 0x0000001b080a7819 */ /* 0x000fc40000010e0b */
[----:B------:R-:W-:Y:S02]  /*0830*/  SHF.L.W.U32.HI R21, R7, 0x11, R16 ;  /* 0x0000001107157819 */ /* 0x000fe40000010e10 */
[----:B------:R-:W-:Y:S02]  /*0840*/  SHF.L.W.U32.HI R20, R6, 0x1e, R7 ;  /* 0x0000001e06147819 */ /* 0x000fe40000010e07 */
[----:B------:R-:W-:Y:S02]  /*0850*/  LOP3.LUT R11, R8, 0x1fffffff, RZ, 0xc0, !PT ;  /* 0x1fffffff080b7812 */ /* 0x000fe400078ec0ff */
[----:B------:R-:W-:Y:S02]  /*0860*/  LOP3.LUT R12, R12, 0x38612f88, RZ, 0x3c, !PT ;  /* 0x38612f880c0c7812 */ /* 0x000fe400078e3cff */
[----:B------:R-:W-:Y:S02]  /*0870*/  LOP3.LUT R14, R23, R24, R25, 0x96, !PT ;  /* 0x00000018170e7212 */ /* 0x000fe400078e9619 */
[----:B------:R-:W-:-:S02]  /*0880*/  LOP3.LUT R19, R19, R22, R17, 0x78, !PT ;  /* 0x0000001613137212 */ /* 0x000fc400078e7811 */
[----:B------:R-:W-:Y:S02]  /*0890*/  LOP3.LUT R24, R20, R21, RZ, 0x3c, !PT ;  /* 0x0000001514187212 */ /* 0x000fe400078e3cff */
[----:B------:R-:W-:Y:S02]  /*08a0*/  SHF.L.W.U32.HI R22, R18, 0x12, R15 ;  /* 0x0000001212167819 */ /* 0x000fe40000010e0f */
[C-C-:B------:R-:W-:Y:S02]  /*08b0*/  SHF.L.W.U32.HI R8, R12.reuse, 0x1e, R11.reuse ;  /* 0x0000001e0c087819 */ /* 0x140fe40000010e0b */
[----:B------:R-:W-:Y:S02]  /*08c0*/  SHF.L.W.U32.HI R17, R12, 0x3, R11 ;  /* 0x000000030c117819 */ /* 0x000fe40000010e0b */
[C-C-:B------:R-:W-:Y:S02]  /*08d0*/  SHF.L.W.U32.HI R21, R18.reuse, 0xe, R15.reuse ;  /* 0x0000000e12157819 */ /* 0x140fe40000010e0f */
[----:B------:R-:W-:-:S02]  /*08e0*/  SHF.L.W.U32.HI R15, R18, 0xd, R15 ;  /* 0x0000000d120f7819 */ /* 0x000fc40000010e0f */
[----:B------:R-:W-:Y:S02]  /*08f0*/  LOP3.LUT R17, R8, R17, R22, 0x96, !PT ;  /* 0x0000001108117212 */ /* 0x000fe400078e9616 */
[C-C-:B------:R-:W-:Y:S02]  /*0900*/  SHF.L.W.U32.HI R20, R7.reuse, 0x13, R16.reuse ;  /* 0x0000001307147819 */ /* 0x140fe40000010e10 */
[----:B------:R-:W-:Y:S02]  /*0910*/  SHF.L.W.U32.HI R23, R7, 0x12, R16 ;  /* 0x0000001207177819 */ /* 0x000fe40000010e10 */
[----:B------:R-:W-:Y:S02]  /*0920*/  LOP3.LUT R8, R14, R21, R15, 0x78, !PT ;  /* 0x000000150e087212 */ /* 0x000fe400078e780f */
[C-C-:B------:R-:W-:Y:S02]  /*0930*/  SHF.L.W.U32.HI R15, R12.reuse, 0x5, R11.reuse ;  /* 0x000000050c0f7819 */ /* 0x140fe40000010e0b */
[----:B------:R-:W-:-:S02]  /*0940*/  SHF.L.W.U32.HI R16, R12, 0x4, R11 ;  /* 0x000000040c107819 */ /* 0x000fc40000010e0b */
[----:B------:R-:W-:Y:S02]  /*0950*/  LOP3.LUT R19, R19, R10, RZ, 0x3c, !PT ;  /* 0x0000000a13137212 */ /* 0x000fe400078e3cff */
[----:B------:R-:W-:Y:S02]  /*0960*/  LOP3.LUT R18, R18, 0xfffff, RZ, 0xc0, !PT ;  /* 0x000fffff12127812 */ /* 0x000fe400078ec0ff */
[----:B------:R-:W-:Y:S02]  /*0970*/  LOP3.LUT R10, R17, R15, R16, 0x78, !PT ;  /* 0x0000000f110a7212 */ /* 0x000fe400078e7810 */
[----:B------:R-:W-:Y:S02]  /*0980*/  LOP3.LUT R15, R7, 0x7fff, RZ, 0xc0, !PT ;  /* 0x00007fff070f7812 */ /* 0x000fe400078ec0ff */
[----:B------:R-:W-:Y:S02]  /*0990*/  LOP3.LUT R14, R24, R20, R23, 0x78, !PT ;  /* 0x00000014180e7212 */ /* 0x000fe400078e7817 */
[----:B------:R-:W-:-:S02]  /*09a0*/  SHF.L.W.U32.HI R7, R9, 0x1b, R18 ;  /* 0x0000001b09077819 */ /* 0x000fc40000010e12 */
[----:B------:R-:W-:Y:S02]  /*09b0*/  SHF.L.W.U32.HI R16, R9, 0xc, R18 ;  /* 0x0000000c09107819 */ /* 0x000fe40000010e12 */
[C-C-:B------:R-:W-:Y:S02]  /*09c0*/  SHF.L.W.U32.HI R21, R13.reuse, 0x9, R6.reuse ;  /* 0x000000090d157819 */ /* 0x140fe40000010e06 */
[----:B------:R-:W-:Y:S02]  /*09d0*/  SHF.L.W.U32.HI R20, R6, 0x11, R15 ;  /* 0x0000001106147819 */ /* 0x000fe40000010e0f */
[C---:B------:R-:W-:Y:S02]  /*09e0*/  SHF.L.W.U32.HI R11, R12.reuse, 0x1b, R11 ;  /* 0x0000001b0c0b7819 */ /* 0x040fe40000010e0b */
[----:B------:R-:W-:Y:S02]  /*09f0*/  SHF.L.W.U32.HI R17, R13, 0x1e, R6 ;  /* 0x0000001e0d117819 */ /* 0x000fe40000010e06 */
[----:B------:R-:W-:-:S02]  /*0a00*/  LOP3.LUT R12, R12, 0x1fffffff, RZ, 0xc0, !PT ;  /* 0x1fffffff0c0c7812 */ /* 0x000fc400078ec0ff */
[----:B------:R-:W-:Y:S02]  /*0a10*/  LOP3.LUT R7, R7, R16, R21, 0x96, !PT ;  /* 0x0000001007077212 */ /* 0x000fe400078e9615 */
[----:B------:R-:W-:Y:S02]  /*0a20*/  LOP3.LUT R16, R17, R20, RZ, 0x3c, !PT ;  /* 0x0000001411107212 */ /* 0x000fe400078e3cff */
[----:B------:R-:W-:Y:S02]  /*0a30*/  SHF.L.W.U32.HI R22, R9, 0x12, R18 ;  /* 0x0000001209167819 */ /* 0x000fe40000010e12 */
[C-C-:B------:R-:W-:Y:S02]  /*0a40*/  SHF.L.W.U32.HI R20, R19.reuse, 0x1e, R12.reuse ;  /* 0x0000001e13147819 */ /* 0x140fe40000010e0c */
[----:B------:R-:W-:Y:S02]  /*0a50*/  SHF.L.W.U32.HI R21, R19, 0x3, R12 ;  /* 0x0000000313157819 */ /* 0x000fe40000010e0c */
[----:B------:R-:W-:-:S02]  /*0a60*/  SHF.L.W.U32.HI R17, R6, 0x13, R15 ;  /* 0x0000001306117819 */ /* 0x000fc40000010e0f */
[----:B------:R-:W-:Y:S02]  /*0a70*/  SHF.L.W.U32.HI R15, R6, 0x12, R15 ;  /* 0x00000012060f7819 */ /* 0x000fe40000010e0f */
[----:B------:R-:W-:Y:S02]  /*0a80*/  LOP3.LUT R11, R14, R11, RZ, 0x3c, !PT ;  /* 0x0000000b0e0b7212 */ /* 0x000fe400078e3cff */
[----:B------:R-:W-:Y:S02]  /*0a90*/  LOP3.LUT R20, R20, R21, R22, 0x96, !PT ;  /* 0x0000001514147212 */ /* 0x000fe400078e9616 */
[----:B------:R-:W-:Y:S02]  /*0aa0*/  LOP3.LUT R14, R6, 0x7fff, RZ, 0xc0, !PT ;  /* 0x00007fff060e7812 */ /* 0x000fe400078ec0ff */
[C-C-:B------:R-:W-:Y:S02]  /*0ab0*/  SHF.L.W.U32.HI R22, R9.reuse, 0xe, R18.reuse ;  /* 0x0000000e09167819 */ /* 0x140fe40000010e12 */
[----:B------:R-:W-:-:S02]  /*0ac0*/  SHF.L.W.U32.HI R18, R9, 0xd, R18 ;  /* 0x0000000d09127819 */ /* 0x000fc40000010e12 */
[----:B------:R-:W-:Y:S02]  /*0ad0*/  LOP3.LUT R15, R16, R17, R15, 0x78, !PT ;  /* 0x00000011100f7212 */ /* 0x000fe400078e780f */
[----:B------:R-:W-:Y:S02]  /*0ae0*/  LOP3.LUT R16, R19, 0x1fffffff, RZ, 0xc0, !PT ;  /* 0x1fffffff13107812 */ /* 0x000fe400078ec0ff */
[----:B------:R-:W-:Y:S02]  /*0af0*/  LOP3.LUT R9, R9, 0xfffff, RZ, 0xc0, !PT ;  /* 0x000fffff09097812 */ /* 0x000fe400078ec0ff */
[----:B------:R-:W-:Y:S02]  /*0b00*/  SHF.L.W.U32.HI R24, R13, 0x11, R14 ;  /* 0x000000110d187819 */ /* 0x000fe40000010e0e */
[----:B------:R-:W-:Y:S02]  /*0b10*/  SHF.L.W.U32.HI R6, R19, 0x5, R12 ;  /* 0x0000000513067819 */ /* 0x000fe40000010e0c */
[----:B------:R-:W-:-:S02]  /*0b20*/  SHF.L.W.U32.HI R23, R8, 0x1e, R13 ;  /* 0x0000001e08177819 */ /* 0x000fc40000010e0d */
[----:B------:R-:W-:Y:S02]  /*0b30*/  SHF.L.W.U32.HI R21, R19, 0x4, R12 ;  /* 0x0000000413157819 */ /* 0x000fe40000010e0c */
[----:B------:R-:W-:Y:S02]  /*0b40*/  LOP3.LUT R7, R7, R22, R18, 0x78, !PT ;  /* 0x0000001607077212 */ /* 0x000fe400078e7812 */
[----:B------:R-:W-:Y:S02]  /*0b50*/  SHF.L.W.U32.HI R12, R19, 0x1b, R12 ;  /* 0x0000001b130c7819 */ /* 0x000fe40000010e0c */
[C-C-:B------:R-:W-:Y:S02]  /*0b60*/  SHF.L.W.U32.HI R18, R11.reuse, 0x1e, R16.reuse ;  /* 0x0000001e0b127819 */ /* 0x140fe40000010e10 */
[----:B------:R-:W-:Y:S02]  /*0b70*/  SHF.L.W.U32.HI R19, R11, 0x3, R16 ;  /* 0x000000030b137819 */ /* 0x000fe40000010e10 */
[----:B------:R-:W-:-:S02]  /*0b80*/  SHF.L.W.U32.HI R22, R10, 0x12, R9 ;  /* 0x000000120a167819 */ /* 0x000fc40000010e09 */
[----:B------:R-:W-:Y:S02]  /*0b90*/  LOP3.LUT R17, R23, R24, RZ, 0x3c, !PT ;  /* 0x0000001817117212 */ /* 0x000fe400078e3cff */
[----:B------:R-:W-:Y:S02]  /*0ba0*/  LOP3.LUT R6, R20, R6, R21, 0x78, !PT ;  /* 0x0000000614067212 */ /* 0x000fe400078e7815 */
[----:B------:R-:W-:Y:S02]  /*0bb0*/  SHF.L.W.U32.HI R24, R13, 0x13, R14 ;  /* 0x000000130d187819 */ /* 0x000fe40000010e0e */
[----:B------:R-:W-:Y:S02]  /*0bc0*/  SHF.L.W.U32.HI R23, R8, 0x9, R13 ;  /* 0x0000000908177819 */ /* 0x000fe40000010e0d */
[C-C-:B------:R-:W-:Y:S02]  /*0bd0*/  SHF.L.W.U32.HI R20, R10.reuse, 0x1b, R9.reuse ;  /* 0x0000001b0a147819 */ /* 0x140fe40000010e09 */
[----:B------:R-:W-:-:S02]  /*0be0*/  SHF.L.W.U32.HI R21, R10, 0xc, R9 ;  /* 0x0000000c0a157819 */ /* 0x000fc40000010e09 */
[----:B------:R-:W-:Y:S02]  /*0bf0*/  SHF.L.W.U32.HI R25, R13, 0x12, R14 ;  /* 0x000000120d197819 */ /* 0x000fe40000010e0e */
[----:B------:R-:W-:Y:S02]  /*0c00*/  LOP3.LUT R14, R18, R19, R22, 0x96, !PT ;  /* 0x00000013120e7212 */ /* 0x000fe400078e9616 */
[C-C-:B------:R-:W-:Y:S02]  /*0c10*/  SHF.L.W.U32.HI R19, R11.reuse, 0x5, R16.reuse ;  /* 0x000000050b137819 */ /* 0x140fe40000010e10 */
[----:B------:R-:W-:Y:S02]  /*0c20*/  SHF.L.W.U32.HI R18, R11, 0x4, R16 ;  /* 0x000000040b127819 */ /* 0x000fe40000010e10 */
[----:B------:R-:W-:Y:S02]  /*0c30*/  LOP3.LUT R13, R13, 0x7fff, RZ, 0xc0, !PT ;  /* 0x00007fff0d0d7812 */ /* 0x000fe400078ec0ff */
[----:B------:R-:W-:-:S02]  /*0c40*/  LOP3.LUT R23, R20, R21, R23, 0x96, !PT ;  /* 0x0000001514177212 */ /* 0x000fc400078e9617 */
[C-C-:B------:R-:W-:Y:S02]  /*0c50*/  SHF.L.W.U32.HI R20, R10.reuse, 0xe, R9.reuse ;  /* 0x0000000e0a147819 */ /* 0x140fe40000010e09 */
[----:B------:R-:W-:Y:S02]  /*0c60*/  SHF.L.W.U32.HI R21, R10, 0xd, R9 ;  /* 0x0000000d0a157819 */ /* 0x000fe40000010e09 */
[----:B------:R-:W-:Y:S02]  /*0c70*/  LOP3.LUT R17, R17, R24, R25, 0x78, !PT ;  /* 0x0000001811117212 */ /* 0x000fe400078e7819 */
[----:B------:R-:W-:Y:S02]  /*0c80*/  LOP3.LUT R9, R14, R19, R18, 0x78, !PT ;  /* 0x000000130e097212 */ /* 0x000fe400078e7812 */
[----:B------:R-:W-:Y:S02]  /*0c90*/  SHF.L.W.U32.HI R25, R8, 0x11, R13 ;  /* 0x0000001108197819 */ /* 0x000fe40000010e0d */
[----:B------:R-:W-:-:S02]  /*0ca0*/  SHF.L.W.U32.HI R22, R7, 0x1e, R8 ;  /* 0x0000001e07167819 */ /* 0x000fc40000010e08 */
[C---:B------:R-:W-:Y:S02]  /*0cb0*/  SHF.L.W.U32.HI R16, R11.reuse, 0x1b, R16 ;  /* 0x0000001b0b107819 */ /* 0x040fe40000010e10 */
[----:B------:R-:W-:Y:S02]  /*0cc0*/  LOP3.LUT R14, R11, 0x1fffffff, RZ, 0xc0, !PT ;  /* 0x1fffffff0b0e7812 */ /* 0x000fe400078ec0ff */
[----:B------:R-:W-:Y:S02]  /*0cd0*/  LOP3.LUT R15, R15, R12, RZ, 0x3c, !PT ;  /* 0x0000000c0f0f7212 */ /* 0x000fe400078e3cff */
[----:B------:R-:W-:Y:S02]  /*0ce0*/  LOP3.LUT R11, R10, 0xfffff, RZ, 0xc0, !PT ;  /* 0x000fffff0a0b7812 */ /* 0x000fe400078ec0ff */
[----:B------:R-:W-:Y:S02]  /*0cf0*/  LOP3.LUT R18, R22, R25, RZ, 0x3c, !PT ;  /* 0x0000001916127212 */ /* 0x000fe400078e3cff */
[----:B------:R-:W-:-:S02]  /*0d00*/  LOP3.LUT R12, R23, R20, R21, 0x78, !PT ;  /* 0x00000014170c7212 */ /* 0x000fc400078e7815 */
[C-C-:B------:R-:W-:Y:S02]  /*0d10*/  SHF.L.W.U32.HI R10, R15.reuse, 0x1e, R14.reuse ;  /* 0x0000001e0f0a7819 */ /* 0x140fe40000010e0e */
[----:B------:R-:W-:Y:S02]  /*0d20*/  SHF.L.W.U32.HI R19, R15, 0x3, R14 ;  /* 0x000000030f137819 */ /* 0x000fe40000010e0e */
[C-C-:B------:R-:W-:Y:S02]  /*0d30*/  SHF.L.W.U32.HI R22, R6.reuse, 0x12, R11.reuse ;  /* 0x0000001206167819 */ /* 0x140fe40000010e0b */
[----:B------:R-:W-:Y:S02]  /*0d40*/  SHF.L.W.U32.HI R23, R7, 0x9, R8 ;  /* 0x0000000907177819 */ /* 0x000fe40000010e08 */
[C-C-:B------:R-:W-:Y:S02]  /*0d50*/  SHF.L.W.U32.HI R20, R6.reuse, 0x1b, R11.reuse ;  /* 0x0000001b06147819 */ /* 0x140fe40000010e0b */
[----:B------:R-:W-:-:S02]  /*0d60*/  SHF.L.W.U32.HI R21, R6, 0xc, R11 ;  /* 0x0000000c06157819 */ /* 0x000fc40000010e0b */
[C-C-:B------:R-:W-:Y:S02]  /*0d70*/  SHF.L.W.U32.HI R25, R8.reuse, 0x13, R13.reuse ;  /* 0x0000001308197819 */ /* 0x140fe40000010e0d */
[----:B------:R-:W-:Y:S02]  /*0d80*/  SHF.L.W.U32.HI R24, R8, 0x12, R13 ;  /* 0x0000001208187819 */ /* 0x000fe40000010e0d */
[----:B------:R-:W-:Y:S02]  /*0d90*/  LOP3.LUT R13, R10, R19, R22, 0x96, !PT ;  /* 0x000000130a0d7212 */ /* 0x000fe400078e9616 */
[----:B------:R-:W-:Y:S02]  /*0da0*/  LOP3.LUT R17, R17, R16, RZ, 0x3c, !PT ;  /* 0x0000001011117212 */ /* 0x000fe400078e3cff */
[----:B------:R-:W-:Y:S02]  /*0db0*/  LOP3.LUT R10, R20, R21, R23, 0x96, !PT ;  /* 0x00000015140a7212 */ /* 0x000fe400078e9617 */
[----:B------:R-:W-:-:S02]  /*0dc0*/  SHF.L.W.U32.HI R16, R15, 0x5, R14 ;  /* 0x000000050f107819 */ /* 0x000fc40000010e0e */
[C-C-:B------:R-:W-:Y:S02]  /*0dd0*/  SHF.L.W.U32.HI R20, R15.reuse, 0x4, R14.reuse ;  /* 0x000000040f147819 */ /* 0x140fe40000010e0e */
[C---:B------:R-:W-:Y:S02]  /*0de0*/  SHF.L.W.U32.HI R19, R15.reuse, 0x1b, R14 ;  /* 0x0000001b0f137819 */ /* 0x040fe40000010e0e */
[----:B------:R-:W-:Y:S02]  /*0df0*/  LOP3.LUT R14, R15, 0x1fffffff, RZ, 0xc0, !PT ;  /* 0x1fffffff0f0e7812 */ /* 0x000fe400078ec0ff */
[C-C-:B------:R-:W-:Y:S02]  /*0e00*/  SHF.L.W.U32.HI R15, R6.reuse, 0xe, R11.reuse ;  /* 0x0000000e060f7819 */ /* 0x140fe40000010e0b */
[C---:B------:R-:W-:Y:S02]  /*0e10*/  SHF.L.W.U32.HI R11, R6.reuse, 0xd, R11 ;  /* 0x0000000d060b7819 */ /* 0x040fe40000010e0b */
[----:B------:R-:W-:-:S02]  /*0e20*/  LOP3.LUT R6, R6, 0xfffff, RZ, 0xc0, !PT ;  /* 0x000fffff06067812 */ /* 0x000fc400078ec0ff */
[----:B------:R-:W-:Y:S02]  /*0e30*/  LOP3.LUT R13, R13, R16, R20, 0x78, !PT ;  /* 0x000000100d0d7212 */ /* 0x000fe400078e7814 */
[----:B------:R-:W-:Y:S02]  /*0e40*/  LOP3.LUT R16, R8, 0x7fff, RZ, 0xc0, !PT ;  /* 0x00007fff08107812 */ /* 0x000fe400078ec0ff */
[----:B------:R-:W-:Y:S02]  /*0e50*/  LOP3.LUT R18, R18, R25, R24, 0x78, !PT ;  /* 0x0000001912127212 */ /* 0x000fe400078e7818 */
[C-C-:B------:R-:W-:Y:S02]  /*0e60*/  SHF.L.W.U32.HI R20, R17.reuse, 0x1e, R14.reuse ;  /* 0x0000001e11147819 */ /* 0x140fe40000010e0e */
[----:B------:R-:W-:Y:S02]  /*0e70*/  SHF.L.W.U32.HI R21, R17, 0x3, R14 ;  /* 0x0000000311157819 */ /* 0x000fe40000010e0e */
[----:B------:R-:W-:-:S02]  /*0e80*/  SHF.L.W.U32.HI R24, R9, 0x12, R6 ;  /* 0x0000001209187819 */ /* 0x000fc40000010e06 */
[----:B------:R-:W-:Y:S02]  /*0e90*/  LOP3.LUT R11, R10, R15, R11, 0x78, !PT ;  /* 0x0000000f0a0b7212 */ /* 0x000fe400078e780b */
[----:B------:R-:W-:Y:S02]  /*0ea0*/  SHF.L.W.U32.HI R15, R7, 0x11, R16 ;  /* 0x00000011070f7819 */ /* 0x000fe40000010e10 */
[----:B------:R-:W-:Y:S02]  /*0eb0*/  SHF.L.W.U32.HI R8, R12, 0x1e, R7 ;  /* 0x0000001e0c087819 */ /* 0x000fe40000010e07 */
[----:B------:R-:W-:Y:S02]  /*0ec0*/  LOP3.LUT R10, R18, R19, RZ, 0x3c, !PT ;  /* 0x00000013120a7212 */ /* 0x000fe400078e3cff */
[C-C-:B------:R-:W-:Y:S02]  /*0ed0*/  SHF.L.W.U32.HI R22, R9.reuse, 0x1b, R6.reuse ;  /* 0x0000001b09167819 */ /* 0x140fe40000010e06 */
[----:B------:R-:W-:-:S02]  /*0ee0*/  SHF.L.W.U32.HI R23, R9, 0xc, R6 ;  /* 0x0000000c09177819 */ /* 0x000fc40000010e06 */
[----:B------:R-:W-:Y:S02]  /*0ef0*/  SHF.L.W.U32.HI R25, R12, 0x9, R7 ;  /* 0x000000090c197819 */ /* 0x000fe40000010e07 */
[----:B------:R-:W-:Y:S02]  /*0f00*/  LOP3.LUT R20, R20, R21, R24, 0x96, !PT ;  /* 0x0000001514147212 */ /* 0x000fe400078e9618 */
[C-C-:B------:R-:W-:Y:S02]  /*0f10*/  SHF.L.W.U32.HI R18, R17.reuse, 0x5, R14.reuse ;  /* 0x0000000511127819 */ /* 0x140fe40000010e0e */
[----:B------:R-:W-:Y:S02]  /*0f20*/  SHF.L.W.U32.HI R19, R17, 0x4, R14 ;  /* 0x0000000411137819 */ /* 0x000fe40000010e0e */
[----:B------:R-:W-:Y:S02]  /*0f30*/  LOP3.LUT R21, R8, R15, RZ, 0x3c, !PT ;  /* 0x0000000f08157212 */ /* 0x000fe400078e3cff */
[----:B------:R-:W-:-:S02]  /*0f40*/  SHF.L.W.U32.HI R15, R9, 0xe, R6 ;  /* 0x0000000e090f7819 */ /* 0x000fc40000010e06 */
[----:B------:R-:W-:Y:S02]  /*0f50*/  LOP3.LUT R22, R22, R23, R25, 0x96, !PT ;  /* 0x0000001716167212 */ /* 0x000fe400078e9619 */
[----:B------:R-:W-:Y:S02]  /*0f60*/  SHF.L.W.U32.HI R6, R9, 0xd, R6 ;  /* 0x0000000d09067819 */ /* 0x000fe40000010e06 */
[----:B------:R-:W-:Y:S02]  /*0f70*/  LOP3.LUT R8, R20, R18, R19, 0x78, !PT ;  /* 0x0000001214087212 */ /* 0x000fe400078e7813 */
[C-C-:B------:R-:W-:Y:S02]  /*0f80*/  SHF.L.W.U32.HI R18, R7.reuse, 0x13, R16.reuse ;  /* 0x0000001307127819 */ /* 0x140fe40000010e10 */
[----:B------:R-:W-:Y:S02]  /*0f90*/  SHF.L.W.U32.HI R19, R7, 0x12, R16 ;  /* 0x0000001207137819 */ /* 0x000fe40000010e10 */
[----:B------:R-:W-:-:S02]  /*0fa0*/  SHF.L.W.U32.HI R14, R17, 0x1b, R14 ;  /* 0x0000001b110e7819 */ /* 0x000fc40000010e0e */
[----:B------:R-:W-:Y:S02]  /*0fb0*/  LOP3.LUT R17, R17, 0x1fffffff, RZ, 0xc0, !PT ;  /* 0x1fffffff11117812 */ /* 0x000fe400078ec0ff */
[----:B------:R-:W-:Y:S02]  /*0fc0*/  LOP3.LUT R16, R9, 0xfffff, RZ, 0xc0, !PT ;  /* 0x000fffff09107812 */ /* 0x000fe400078ec0ff */
[----:B------:R-:W-:Y:S02]  /*0fd0*/  LOP3.LUT R6, R22, R15, R6, 0x78, !PT ;  /* 0x0000000f16067212 */ /* 0x000fe400078e7806 */
[----:B------:R-:W-:Y:S02]  /*0fe0*/  LOP3.LUT R19, R21, R18, R19, 0x78, !PT ;  /* 0x0000001215137212 */ /* 0x000fe400078e7813 */
[----:B------:R-:W-:Y:S02]  /*0ff0*/  LOP3.LUT R15, R7, 0x7fff, RZ, 0xc0, !PT ;  /* 0x00007fff070f7812 */ /* 0x000fe400078ec0ff */
[----:B------:R-:W-:-:S02]  /*1000*/  SHF.L.W.U32.HI R9, R10, 0x1e, R17 ;  /* 0x0000001e0a097819 */ /* 0x000fc40000010e11 */
[----:B------:R-:W-:Y:S02]  /*1010*/  SHF.L.W.U32.HI R18, R10, 0x3, R17 ;  /* 0x000000030a127819 */ /* 0x000fe40000010e11 */
[C-C-:B------:R-:W-:Y:S02]  /*1020*/  SHF.L.W.U32.HI R23, R13.reuse, 0x12, R16.reuse ;  /* 0x000000120d177819 */ /* 0x140fe40000010e10 */
[C-C-:B------:R-:W-:Y:S02]  /*1030*/  SHF.L.W.U32.HI R7, R13.reuse, 0x1b, R16.reuse ;  /* 0x0000001b0d077819 */ /* 0x140fe40000010e10 */
[----:B------:R-:W-:Y:S02]  /*1040*/  SHF.L.W.U32.HI R20, R13, 0xc, R16 ;  /* 0x0000000c0d147819 */ /* 0x000fe40000010e10 */
[----:B------:R-:W-:Y:S02]  /*1050*/  SHF.L.W.U32.HI R24, R11, 0x9, R12 ;  /* 0x000000090b187819 */ /* 0x000fe40000010e0c */
[----:B------:R-:W-:-:S02]  /*1060*/  SHF.L.W.U32.HI R22, R12, 0x11, R15 ;  /* 0x000000110c167819 */ /* 0x000fc40000010e0f */
[----:B------:R-:W-:Y:S02]  /*1070*/  SHF.L.W.U32.HI R21, R11, 0x1e, R12 ;  /* 0x0000001e0b157819 */ /* 0x000fe40000010e0c */
[----:B------:R-:W-:Y:S02]  /*1080*/  LOP3.LUT R9, R9, R18, R23, 0x96, !PT ;  /* 0x0000001209097212 */ /* 0x000fe400078e9617 */
[----:B------:R-:W-:Y:S02]  /*1090*/  LOP3.LUT R18, R7, R20, R24, 0x96, !PT ;  /* 0x0000001407127212 */ /* 0x000fe400078e9618 */
[----:B------:R-:W-:Y:S02]  /*10a0*/  LOP3.LUT R7, R19, R14, RZ, 0x3c, !PT ;  /* 0x0000000e13077212 */ /* 0x000fe400078e3cff */
[----:B------:R-:W-:Y:S02]  /*10b0*/  LOP3.LUT R14, R21, R22, RZ, 0x3c, !PT ;  /* 0x00000016150e7212 */ /* 0x000fe400078e3cff */
[----:B------:R-:W-:-:S02]  /*10c0*/  SHF.L.W.U32.HI R20, R10, 0x5, R17 ;  /* 0x000000050a147819 */ /* 0x000fc40000010e11 */
[----:B------:R-:W-:Y:S02]  /*10d0*/  SHF.L.W.U32.HI R21, R10, 0x4, R17 ;  /* 0x000000040a157819 */ /* 0x000fe40000010e11 */
[C-C-:B------:R-:W-:Y:S02]  /*10e0*/  SHF.L.W.U32.HI R23, R13.reuse, 0xe, R16.reuse ;  /* 0x0000000e0d177819 */ /* 0x140fe40000010e10 */
[C---:B------:R-:W-:Y:S02]  /*10f0*/  SHF.L.W.U32.HI R16, R13.reuse, 0xd, R16 ;  /* 0x0000000d0d107819 */ /* 0x040fe40000010e10 */
[----:B------:R-:W-:Y:S02]  /*1100*/  LOP3.LUT R19, R13, 0xfffff, RZ, 0xc0, !PT ;  /* 0x000fffff0d137812 */ /* 0x000fe400078ec0ff */
[----:B------:R-:W-:Y:S02]  /*1110*/  LOP3.LUT R9, R9, R20, R21, 0x78, !PT ;  /* 0x0000001409097212 */ /* 0x000fe400078e7815 */
[----:B------:R-:W-:-:S02]  /*1120*/  SHF.L.W.U32.HI R21, R12, 0x13, R15 ;  /* 0x000000130c157819 */ /* 0x000fc40000010e0f */
[----:B------:R-:W-:Y:S02]  /*1130*/  LOP3.LUT R13, R18, R23, R16, 0x78, !PT ;  /* 0x00000017120d7212 */ /* 0x000fe400078e7810 */
[C---:B------:R-:W-:Y:S02]  /*1140*/  SHF.L.W.U32.HI R15, R12.reuse, 0x12, R15 ;  /* 0x000000120c0f7819 */ /* 0x040fe40000010e0f */
[----:B------:R-:W-:Y:S02]  /*1150*/  LOP3.LUT R16, R12, 0x7fff, RZ, 0xc0, !PT ;  /* 0x00007fff0c107812 */ /* 0x000fe400078ec0ff */
[C-C-:B------:R-:W-:Y:S02]  /*1160*/  SHF.L.W.U32.HI R20, R8.reuse, 0x1b, R19.reuse ;  /* 0x0000001b08147819 */ /* 0x140fe40000010e13 */
[----:B------:R-:W-:Y:S02]  /*1170*/  SHF.L.W.U32.HI R25, R8, 0xc, R19 ;  /* 0x0000000c08197819 */ /* 0x000fe40000010e13 */
[----:B------:R-:W-:-:S02]  /*1180*/  SHF.L.W.U32.HI R22, R6, 0x9, R11 ;  /* 0x0000000906167819 */ /* 0x000fc40000010e0b */
[----:B------:R-:W-:Y:S02]  /*1190*/  LOP3.LUT R12, R10, 0x1fffffff, RZ, 0xc0, !PT ;  /* 0x1fffffff0a0c7812 */ /* 0x000fe400078ec0ff */
[----:B------:R-:W-:Y:S02]  /*11a0*/  LOP3.LUT R14, R14, R21, R15, 0x78, !PT ;  /* 0x000000150e0e7212 */ /* 0x000fe400078e780f */
[----:B------:R-:W-:Y:S02]  /*11b0*/  SHF.L.W.U32.HI R23, R11, 0x11, R16 ;  /* 0x000000110b177819 */ /* 0x000fe40000010e10 */
[----:B------:R-:W-:Y:S02]  /*11c0*/  SHF.L.W.U32.HI R18, R6, 0x1e, R11 ;  /* 0x0000001e06127819 */ /* 0x000fe40000010e0b */
[----:B------:R-:W-:Y:S02]  /*11d0*/  LOP3.LUT R15, R20, R25, R22, 0x96, !PT ;  /* 0x00000019140f7212 */ /* 0x000fe400078e9616 */
[----:B------:R-:W-:-:S02]  /*11e0*/  SHF.L.W.U32.HI R17, R10, 0x1b, R17 ;  /* 0x0000001b0a117819 */ /* 0x000fc40000010e11 */
[--C-:B------:R-:W-:Y:S02]  /*11f0*/  SHF.L.W.U32.HI R20, R8, 0x12, R19.reuse ;  /* 0x0000001208147819 */ /* 0x100fe40000010e13 */
[C-C-:B------:R-:W-:Y:S02]  /*1200*/  SHF.L.W.U32.HI R10, R7.reuse, 0x1e, R12.reuse ;  /* 0x0000001e070a7819 */ /* 0x140fe40000010e0c */
[----:B------:R-:W-:Y:S02]  /*1210*/  SHF.L.W.U32.HI R21, R7, 0x3, R12 ;  /* 0x0000000307157819 */ /* 0x000fe40000010e0c */
[----:B------:R-:W-:Y:S02]  /*1220*/  LOP3.LUT R23, R18, R23, RZ, 0x3c, !PT ;  /* 0x0000001712177212 */ /* 0x000fe400078e3cff */
        /* <DEDUP_REMOVED lines=8> */
[----:B------:R-:W-:Y:S02]  /*12b0*/  LOP3.LUT R15, R23, R21, R16, 0x78, !PT ;  /* 0x00000015170f7212 */ /* 0x000fe400078e7810 */
[----:B------:R-:W-:Y:S02]  /*12c0*/  LOP3.LUT R16, R8, 0xfffff, RZ, 0xc0, !PT ;  /* 0x000fffff08107812 */ /* 0x000fe400078ec0ff */
[----:B------:R-:W-:Y:S02]  /*12d0*/  LOP3.LUT R8, R20, R18, R19, 0x78, !PT ;  /* 0x0000001214087212 */ /* 0x000fe400078e7813 */
[----:B------:R-:W-:Y:S02]  /*12e0*/  LOP3.LUT R14, R14, R17, RZ, 0x3c, !PT ;  /* 0x000000110e0e7212 */ /* 0x000fe400078e3cff */
[----:B------:R-:W-:Y:S02]  /*12f0*/  LOP3.LUT R19, R11, 0x7fff, RZ, 0xc0, !PT ;  /* 0x00007fff0b137812 */ /* 0x000fe400078ec0ff */
[----:B------:R-:W-:-:S02]  /*1300*/  SHF.L.W.U32.HI R11, R9, 0x1b, R16 ;  /* 0x0000001b090b7819 */ /* 0x000fc40000010e10 */
[----:B------:R-:W-:Y:S02]  /*1310*/  SHF.L.W.U32.HI R20, R9, 0xc, R16 ;  /* 0x0000000c09147819 */ /* 0x000fe40000010e10 */
[----:B------:R-:W-:Y:S02]  /*1320*/  SHF.L.W.U32.HI R17, R13, 0x9, R6 ;  /* 0x000000090d117819 */ /* 0x000fe40000010e06 */
[----:B------:R-:W-:Y:S02]  /*1330*/  SHF.L.W.U32.HI R18, R7, 0x1b, R12 ;  /* 0x0000001b07127819 */ /* 0x000fe40000010e0c */
[----:B------:R-:W-:Y:S02]  /*1340*/  SHF.L.W.U32.HI R22, R6, 0x11, R19 ;  /* 0x0000001106167819 */ /* 0x000fe40000010e13 */
[----:B------:R-:W-:Y:S02]  /*1350*/  SHF.L.W.U32.HI R21, R13, 0x1e, R6 ;  /* 0x0000001e0d157819 */ /* 0x000fe40000010e06 */
[----:B------:R-:W-:-:S02]  /*1360*/  LOP3.LUT R12, R11, R20, R17, 0x96, !PT ;  /* 0x000000140b0c7212 */ /* 0x000fc400078e9611 */
[----:B------:R-:W-:Y:S02]  /*1370*/  LOP3.LUT R17, R7, 0x1fffffff, RZ, 0xc0, !PT ;  /* 0x1fffffff07117812 */ /* 0x000fe400078ec0ff */
[----:B------:R-:W-:Y:S02]  /*1380*/  LOP3.LUT R11, R15, R18, RZ, 0x3c, !PT ;  /* 0x000000120f0b7212 */ /* 0x000fe400078e3cff */
[----:B------:R-:W-:Y:S02]  /*1390*/  LOP3.LUT R15, R21, R22, RZ, 0x3c, !PT ;  /* 0x00000016150f7212 */ /* 0x000fe400078e3cff */
[----:B------:R-:W-:Y:S02]  /*13a0*/  SHF.L.W.U32.HI R21, R9, 0x12, R16 ;  /* 0x0000001209157819 */ /* 0x000fe40000010e10 */
[C-C-:B------:R-:W-:Y:S02]  /*13b0*/  SHF.L.W.U32.HI R7, R14.reuse, 0x1e, R17.reuse ;  /* 0x0000001e0e077819 */ /* 0x140fe40000010e11 */
[----:B------:R-:W-:-:S02]  /*13c0*/  SHF.L.W.U32.HI R22, R14, 0x3, R17 ;  /* 0x000000030e167819 */ /* 0x000fc40000010e11 */
[C---:B------:R-:W-:Y:S02]  /*13d0*/  LOP3.LUT R18, R6.reuse, 0x7fff, RZ, 0xc0, !PT ;  /* 0x00007fff06127812 */ /* 0x040fe400078ec0ff */
[----:B------:R-:W-:Y:S02]  /*13e0*/  LOP3.LUT R22, R7, R22, R21, 0x96, !PT ;  /* 0x0000001607167212 */ /* 0x000fe400078e9615 */
[C-C-:B------:R-:W-:Y:S02]  /*13f0*/  SHF.L.W.U32.HI R7, R9.reuse, 0xe, R16.reuse ;  /* 0x0000000e09077819 */ /* 0x140fe40000010e10 */
[C-C-:B------:R-:W-:Y:S02]  /*1400*/  SHF.L.W.U32.HI R20, R6.reuse, 0x13, R19.reuse ;  /* 0x0000001306147819 */ /* 0x140fe40000010e13 */
[----:B------:R-:W-:Y:S02]  /*1410*/  SHF.L.W.U32.HI R16, R9, 0xd, R16 ;  /* 0x0000000d09107819 */ /* 0x000fe40000010e10 */
[----:B------:R-:W-:-:S02]  /*1420*/  SHF.L.W.U32.HI R19, R6, 0x12, R19 ;  /* 0x0000001206137819 */ /* 0x000fc40000010e13 */
[----:B------:R-:W-:Y:S02]  /*1430*/  SHF.L.W.U32.HI R24, R13, 0x11, R18 ;  /* 0x000000110d187819 */ /* 0x000fe40000010e12 */
[----:B------:R-:W-:Y:S02]  /*1440*/  SHF.L.W.U32.HI R6, R14, 0x5, R17 ;  /* 0x000000050e067819 */ /* 0x000fe40000010e11 */
[----:B------:R-:W-:Y:S02]  /*1450*/  SHF.L.W.U32.HI R23, R10, 0x1e, R13 ;  /* 0x0000001e0a177819 */ /* 0x000fe40000010e0d */
[C-C-:B------:R-:W-:Y:S02]  /*1460*/  SHF.L.W.U32.HI R21, R14.reuse, 0x4, R17.reuse ;  /* 0x000000040e157819 */ /* 0x140fe40000010e11 */
[----:B------:R-:W-:Y:S02]  /*1470*/  SHF.L.W.U32.HI R17, R14, 0x1b, R17 ;  /* 0x0000001b0e117819 */ /* 0x000fe40000010e11 */
[----:B------:R-:W-:-:S02]  /*1480*/  LOP3.LUT R7, R12, R7, R16, 0x78, !PT ;  /* 0x000000070c077212 */ /* 0x000fc400078e7810 */
[----:B------:R-:W-:Y:S02]  /*1490*/  LOP3.LUT R14, R14, 0x1fffffff, RZ, 0xc0, !PT ;  /* 0x1fffffff0e0e7812 */ /* 0x000fe400078ec0ff */
[----:B------:R-:W-:Y:S02]  /*14a0*/  LOP3.LUT R9, R9, 0xfffff, RZ, 0xc0, !PT ;  /* 0x000fffff09097812 */ /* 0x000fe400078ec0ff */
[----:B------:R-:W-:Y:S02]  /*14b0*/  LOP3.LUT R12, R15, R20, R19, 0x78, !PT ;  /* 0x000000140f0c7212 */ /* 0x000fe400078e7813 */
[----:B------:R-:W-:Y:S02]  /*14c0*/  LOP3.LUT R15, R23, R24, RZ, 0x3c, !PT ;  /* 0x00000018170f7212 */ /* 0x000fe400078e3cff */
[----:B------:R-:W-:Y:S02]  /*14d0*/  LOP3.LUT R6, R22, R6, R21, 0x78, !PT ;  /* 0x0000000616067212 */ /* 0x000fe400078e7815 */
[----:B------:R-:W-:-:S02]  /*14e0*/  SHF.L.W.U32.HI R24, R13, 0x13, R18 ;  /* 0x000000130d187819 */ /* 0x000fc40000010e12 */
[C-C-:B------:R-:W-:Y:S02]  /*14f0*/  SHF.L.W.U32.HI R16, R11.reuse, 0x1e, R14.reuse ;  /* 0x0000001e0b107819 */ /* 0x140fe40000010e0e */
[----:B------:R-:W-:Y:S02]  /*1500*/  SHF.L.W.U32.HI R19, R11, 0x3, R14 ;  /* 0x000000030b137819 */ /* 0x000fe40000010e0e */
[----:B------:R-:W-:Y:S02]  /*1510*/  SHF.L.W.U32.HI R22, R8, 0x12, R9 ;  /* 0x0000001208167819 */ /* 0x000fe40000010e09 */
[----:B------:R-:W-:Y:S02]  /*1520*/  SHF.L.W.U32.HI R18, R13, 0x12, R18 ;  /* 0x000000120d127819 */ /* 0x000fe40000010e12 */
[----:B------:R-:W-:Y:S02]  /*1530*/  SHF.L.W.U32.HI R23, R10, 0x9, R13 ;  /* 0x000000090a177819 */ /* 0x000fe40000010e0d */
[----:B------:R-:W-:-:S02]  /*1540*/  SHF.L.W.U32.HI R20, R8, 0x1b, R9 ;  /* 0x0000001b08147819 */ /* 0x000fc40000010e09 */
[----:B------:R-:W-:Y:S02]  /*1550*/  SHF.L.W.U32.HI R21, R8, 0xc, R9 ;  /* 0x0000000c08157819 */ /* 0x000fe40000010e09 */
[----:B------:R-:W-:Y:S02]  /*1560*/  LOP3.LUT R16, R16, R19, R22, 0x96, !PT ;  /* 0x0000001310107212 */ /* 0x000fe400078e9616 */
[----:B------:R-:W-:Y:S02]  /*1570*/  LOP3.LUT R15, R15, R24, R18, 0x78, !PT ;  /* 0x000000180f0f7212 */ /* 0x000fe400078e7812 */
[C-C-:B------:R-:W-:Y:S02]  /*1580*/  SHF.L.W.U32.HI R19, R11.reuse, 0x5, R14.reuse ;  /* 0x000000050b137819 */ /* 0x140fe40000010e0e */
[----:B------:R-:W-:Y:S02]  /*1590*/  SHF.L.W.U32.HI R18, R11, 0x4, R14 ;  /* 0x000000040b127819 */ /* 0x000fe40000010e0e */
[----:B------:R-:W-:-:S02]  /*15a0*/  LOP3.LUT R13, R13, 0x7fff, RZ, 0xc0, !PT ;  /* 0x00007fff0d0d7812 */ /* 0x000fc400078ec0ff */
[----:B------:R-:W-:Y:S02]  /*15b0*/  LOP3.LUT R23, R20, R21, R23, 0x96, !PT ;  /* 0x0000001514177212 */ /* 0x000fe400078e9617 */
[C-C-:B------:R-:W-:Y:S02]  /*15c0*/  SHF.L.W.U32.HI R20, R8.reuse, 0xe, R9.reuse ;  /* 0x0000000e08147819 */ /* 0x140fe40000010e09 */
[----:B------:R-:W-:Y:S02]  /*15d0*/  SHF.L.W.U32.HI R21, R8, 0xd, R9 ;  /* 0x0000000d08157819 */ /* 0x000fe40000010e09 */
[----:B------:R-:W-:Y:S02]  /*15e0*/  LOP3.LUT R9, R16, R19, R18, 0x78, !PT ;  /* 0x0000001310097212 */ /* 0x000fe400078e7812 */
[----:B------:R-:W-:Y:S02]  /*15f0*/  SHF.L.W.U32.HI R18, R11, 0x1b, R14 ;  /* 0x0000001b0b127819 */ /* 0x000fe40000010e0e */
[----:B------:R-:W-:-:S02]  /*1600*/  SHF.L.W.U32.HI R25, R10, 0x11, R13 ;  /* 0x000000110a197819 */ /* 0x000fc40000010e0d */
[----:B------:R-:W-:Y:S02]  /*1610*/  SHF.L.W.U32.HI R22, R7, 0x1e, R10 ;  /* 0x0000001e07167819 */ /* 0x000fe40000010e0a */
        /* <DEDUP_REMOVED lines=24> */
[----:B------:R-:W-:Y:S02]  /*17a0*/  LOP3.LUT R16, R16, R25, R24, 0x78, !PT ;  /* 0x0000001910107212 */ /* 0x000fe400078e7818 */
[----:B------:R-:W-:Y:S02]  /*17b0*/  LOP3.LUT R18, R10, 0x7fff, RZ, 0xc0, !PT ;  /* 0x00007fff0a127812 */ /* 0x000fe400078ec0ff */
[C-C-:B------:R-:W-:Y:S02]  /*17c0*/  SHF.L.W.U32.HI R20, R15.reuse, 0x1e, R14.reuse ;  /* 0x0000001e0f147819 */ /* 0x140fe40000010e0e */
[----:B------:R-:W-:Y:S02]  /*17d0*/  SHF.L.W.U32.HI R21, R15, 0x3, R14 ;  /* 0x000000030f157819 */ /* 0x000fe40000010e0e */
[----:B------:R-:W-:-:S02]  /*17e0*/  SHF.L.W.U32.HI R24, R9, 0x12, R6 ;  /* 0x0000001209187819 */ /* 0x000fc40000010e06 */
[----:B------:R-:W-:Y:S02]  /*17f0*/  LOP3.LUT R11, R8, R17, R11, 0x78, !PT ;  /* 0x00000011080b7212 */ /* 0x000fe400078e780b */
[----:B------:R-:W-:Y:S02]  /*1800*/  SHF.L.W.U32.HI R17, R7, 0x11, R18 ;  /* 0x0000001107117819 */ /* 0x000fe40000010e12 */
[----:B------:R-:W-:Y:S02]  /*1810*/  SHF.L.W.U32.HI R8, R12, 0x1e, R7 ;  /* 0x0000001e0c087819 */ /* 0x000fe40000010e07 */
[----:B------:R-:W-:Y:S02]  /*1820*/  LOP3.LUT R10, R16, R19, RZ, 0x3c, !PT ;  /* 0x00000013100a7212 */ /* 0x000fe400078e3cff */
[----:B------:R-:W-:Y:S02]  /*1830*/  LOP3.LUT R20, R20, R21, R24, 0x96, !PT ;  /* 0x0000001514147212 */ /* 0x000fe400078e9618 */
[----:B------:R-:W-:-:S02]  /*1840*/  SHF.L.W.U32.HI R16, R15, 0x5, R14 ;  /* 0x000000050f107819 */ /* 0x000fc40000010e0e */
[----:B------:R-:W-:Y:S02]  /*1850*/  SHF.L.W.U32.HI R19, R15, 0x4, R14 ;  /* 0x000000040f137819 */ /* 0x000fe40000010e0e */
[----:B------:R-:W-:Y:S02]  /*1860*/  LOP3.LUT R21, R8, R17, RZ, 0x3c, !PT ;  /* 0x0000001108157212 */ /* 0x000fe400078e3cff */
[C-C-:B------:R-:W-:Y:S02]  /*1870*/  SHF.L.W.U32.HI R22, R9.reuse, 0x1b, R6.reuse ;  /* 0x0000001b09167819 */ /* 0x140fe40000010e06 */
[----:B------:R-:W-:Y:S02]  /*1880*/  SHF.L.W.U32.HI R23, R9, 0xc, R6 ;  /* 0x0000000c09177819 */ /* 0x000fe40000010e06 */
[----:B------:R-:W-:Y:S02]  /*1890*/  SHF.L.W.U32.HI R25, R12, 0x9, R7 ;  /* 0x000000090c197819 */ /* 0x000fe40000010e07 */
[----:B------:R-:W-:-:S02]  /*18a0*/  LOP3.LUT R8, R20, R16, R19, 0x78, !PT ;  /* 0x0000001014087212 */ /* 0x000fc400078e7813 */
[C-C-:B------:R-:W-:Y:S02]  /*18b0*/  SHF.L.W.U32.HI R16, R7.reuse, 0x13, R18.reuse ;  /* 0x0000001307107819 */ /* 0x140fe40000010e12 */
[----:B------:R-:W-:Y:S02]  /*18c0*/  SHF.L.W.U32.HI R19, R7, 0x12, R18 ;  /* 0x0000001207137819 */ /* 0x000fe40000010e12 */
[C-C-:B------:R-:W-:Y:S02]  /*18d0*/  SHF.L.W.U32.HI R17, R9.reuse, 0xe, R6.reuse ;  /* 0x0000000e09117819 */ /* 0x140fe40000010e06 */
[----:B------:R-:W-:Y:S02]  /*18e0*/  LOP3.LUT R22, R22, R23, R25, 0x96, !PT ;  /* 0x0000001716167212 */ /* 0x000fe400078e9619 */
[----:B------:R-:W-:Y:S02]  /*18f0*/  SHF.L.W.U32.HI R6, R9, 0xd, R6 ;  /* 0x0000000d09067819 */ /* 0x000fe40000010e06 */
[----:B------:R-:W-:-:S02]  /*1900*/  SHF.L.W.U32.HI R14, R15, 0x1b, R14 ;  /* 0x0000001b0f0e7819 */ /* 0x000fc40000010e0e */
[----:B------:R-:W-:Y:S02]  /*1910*/  LOP3.LUT R19, R21, R16, R19, 0x78, !PT ;  /* 0x0000001015137212 */ /* 0x000fe400078e7813 */
[----:B------:R-:W-:Y:S02]  /*1920*/  LOP3.LUT R15, R15, 0x1fffffff, RZ, 0xc0, !PT ;  /* 0x1fffffff0f0f7812 */ /* 0x000fe400078ec0ff */
[----:B------:R-:W-:Y:S02]  /*1930*/  LOP3.LUT R16, R9, 0xfffff, RZ, 0xc0, !PT ;  /* 0x000fffff09107812 */ /* 0x000fe400078ec0ff */
        /* <DEDUP_REMOVED lines=74> */
[----:B------:R-:W-:-:S02]  /*1de0*/  LOP3.LUT R9, R9, 0xfffff, RZ, 0xc0, !PT ;  /* 0x000fffff09097812 */ /* 0x000fc400078ec0ff */
[----:B------:R-:W-:Y:S02]  /*1df0*/  LOP3.LUT R14, R14, 0x1fffffff, RZ, 0xc0, !PT ;  /* 0x1fffffff0e0e7812 */ /* 0x000fe400078ec0ff */
[----:B------:R-:W-:Y:S02]  /*1e00*/  LOP3.LUT R7, R12, R7, R16, 0x78, !PT ;  /* 0x000000070c077212 */ /* 0x000fe400078e7810 */
[----:B------:R-:W-:Y:S02]  /*1e10*/  LOP3.LUT R12, R17, R20, R19, 0x78, !PT ;  /* 0x00000014110c7212 */ /* 0x000fe400078e7813 */
[----:B------:R-:W-:Y:S02]  /*1e20*/  LOP3.LUT R16, R23, R24, RZ, 0x3c, !PT ;  /* 0x0000001817107212 */ /* 0x000fe400078e3cff */
[----:B------:R-:W-:Y:S02]  /*1e30*/  LOP3.LUT R6, R22, R6, R21, 0x78, !PT ;  /* 0x0000000616067212 */ /* 0x000fe400078e7815 */
[----:B------:R-:W-:-:S02]  /*1e40*/  SHF.L.W.U32.HI R25, R13, 0x13, R18 ;  /* 0x000000130d197819 */ /* 0x000fc40000010e12 */
[----:B------:R-:W-:Y:S02]  /*1e50*/  SHF.L.W.U32.HI R23, R10, 0x9, R13 ;  /* 0x000000090a177819 */ /* 0x000fe40000010e0d */
[C-C-:B------:R-:W-:Y:S02]  /*1e60*/  SHF.L.W.U32.HI R19, R8.reuse, 0x1b, R9.reuse ;  /* 0x0000001b08137819 */ /* 0x140fe40000010e09 */
[----:B------:R-:W-:Y:S02]  /*1e70*/  SHF.L.W.U32.HI R22, R8, 0xc, R9 ;  /* 0x0000000c08167819 */ /* 0x000fe40000010e09 */
[----:B------:R-:W-:Y:S02]  /*1e80*/  SHF.L.W.U32.HI R18, R13, 0x12, R18 ;  /* 0x000000120d127819 */ /* 0x000fe40000010e12 */
[C-C-:B------:R-:W-:Y:S02]  /*1e90*/  SHF.L.W.U32.HI R17, R11.reuse, 0x1e, R14.reuse ;  /* 0x0000001e0b117819 */ /* 0x140fe40000010e0e */
[----:B------:R-:W-:-:S02]  /*1ea0*/  SHF.L.W.U32.HI R20, R11, 0x3, R14 ;  /* 0x000000030b147819 */ /* 0x000fc40000010e0e */
[----:B------:R-:W-:Y:S02]  /*1eb0*/  SHF.L.W.U32.HI R21, R8, 0x12, R9 ;  /* 0x0000001208157819 */ /* 0x000fe40000010e09 */
[----:B------:R-:W-:Y:S02]  /*1ec0*/  LOP3.LUT R22, R19, R22, R23, 0x96, !PT ;  /* 0x0000001613167212 */ /* 0x000fe400078e9617 */
[----:B------:R-:W-:Y:S02]  /*1ed0*/  LOP3.LUT R16, R16, R25, R18, 0x78, !PT ;  /* 0x0000001910107212 */ /* 0x000fe400078e7812 */
[----:B------:R-:W-:Y:S02]  /*1ee0*/  LOP3.LUT R17, R17, R20, R21, 0x96, !PT ;  /* 0x0000001411117212 */ /* 0x000fe400078e9615 */
[C-C-:B------:R-:W-:Y:S02]  /*1ef0*/  SHF.L.W.U32.HI R18, R11.reuse, 0x5, R14.reuse ;  /* 0x000000050b127819 */ /* 0x140fe40000010e0e */
[----:B------:R-:W-:-:S02]  /*1f00*/  SHF.L.W.U32.HI R19, R11, 0x4, R14 ;  /* 0x000000040b137819 */ /* 0x000fc40000010e0e */
[C-C-:B------:R-:W-:Y:S02]  /*1f10*/  SHF.L.W.U32.HI R20, R8.reuse, 0xe, R9.reuse ;  /* 0x0000000e08147819 */ /* 0x140fe40000010e09 */
[----:B------:R-:W-:Y:S02]  /*1f20*/  SHF.L.W.U32.HI R21, R8, 0xd, R9 ;  /* 0x0000000d08157819 */ /* 0x000fe40000010e09 */
[----:B------:R-:W-:Y:S02]  /*1f30*/  LOP3.LUT R9, R17, R18, R19, 0x78, !PT ;  /* 0x0000001211097212 */ /* 0x000fe400078e7813 */
[C---:B------:R-:W-:Y:S02]  /*1f40*/  SHF.L.W.U32.HI R17, R11.reuse, 0x1b, R14 ;  /* 0x0000001b0b117819 */ /* 0x040fe40000010e0e */
[----:B------:R-:W-:Y:S02]  /*1f50*/  LOP3.LUT R14, R11, 0x1fffffff, RZ, 0xc0, !PT ;  /* 0x1fffffff0b0e7812 */ /* 0x000fe400078ec0ff */
[----:B------:R-:W-:-:S02]  /*1f60*/  LOP3.LUT R13, R13, 0x7fff, RZ, 0xc0, !PT ;  /* 0x00007fff0d0d7812 */ /* 0x000fc400078ec0ff */
[----:B------:R-:W-:Y:S02]  /*1f70*/  LOP3.LUT R15, R12, R15, RZ, 0x3c, !PT ;  /* 0x0000000f0c0f7212 */ /* 0x000fe400078e3cff */
[----:B------:R-:W-:Y:S02]  /*1f80*/  LOP3.LUT R11, R8, 0xfffff, RZ, 0xc0, !PT ;  /* 0x000fffff080b7812 */ /* 0x000fe400078ec0ff */
[----:B------:R-:W-:Y:S02]  /*1f90*/  LOP3.LUT R12, R22, R20, R21, 0x78, !PT ;  /* 0x00000014160c7212 */ /* 0x000fe400078e7815 */
[----:B------:R-:W-:Y:S02]  /*1fa0*/  SHF.L.W.U32.HI R23, R10, 0x11, R13 ;  /* 0x000000110a177819 */ /* 0x000fe40000010e0d */
[----:B------:R-:W-:Y:S02]  /*1fb0*/  SHF.L.W.U32.HI R22, R7, 0x1e, R10 ;  /* 0x0000001e07167819 */ /* 0x000fe40000010e0a */
[----:B------:R-:W-:-:S02]  /*1fc0*/  SHF.L.W.U32.HI R18, R15, 0x1e, R14 ;  /* 0x0000001e0f127819 */ /* 0x000fc40000010e0e */
[----:B------:R-:W-:Y:S02]  /*1fd0*/  SHF.L.W.U32.HI R19, R15, 0x3, R14 ;  /* 0x000000030f137819 */ /* 0x000fe40000010e0e */
[C-C-:B------:R-:W-:Y:S02]  /*1fe0*/  SHF.L.W.U32.HI R24, R6.reuse, 0x12, R11.reuse ;  /* 0x0000001206187819 */ /* 0x140fe40000010e0b */
[----:B------:R-:W-:Y:S02]  /*1ff0*/  SHF.L.W.U32.HI R25, R7, 0x9, R10 ;  /* 0x0000000907197819 */ /* 0x000fe40000010e0a */
[C-C-:B------:R-:W-:Y:S02]  /*2000*/  SHF.L.W.U32.HI R20, R6.reuse, 0x1b, R11.reuse ;  /* 0x0000001b06147819 */ /* 0x140fe40000010e0b */
[----:B------:R-:W-:Y:S02]  /*2010*/  SHF.L.W.U32.HI R21, R6, 0xc, R11 ;  /* 0x0000000c06157819 */ /* 0x000fe40000010e0b */
[----:B------:R-:W-:-:S02]  /*2020*/  LOP3.LUT R8, R16, R17, RZ, 0x3c, !PT ;  /* 0x0000001110087212 */ /* 0x000fc400078e3cff */
[----:B------:R-:W-:Y:S02]  /*2030*/  LOP3.LUT R16, R22, R23, RZ, 0x3c, !PT ;  /* 0x0000001716107212 */ /* 0x000fe400078e3cff */
[----:B------:R-:W-:Y:S02]  /*2040*/  LOP3.LUT R17, R18, R19, R24, 0x96, !PT ;  /* 0x0000001312117212 */ /* 0x000fe400078e9618 */
[----:B------:R-:W-:Y:S02]  /*2050*/  LOP3.LUT R18, R20, R21, R25, 0x96, !PT ;  /* 0x0000001514127212 */ /* 0x000fe400078e9619 */
[C-C-:B------:R-:W-:Y:S02]  /*2060*/  SHF.L.W.U32.HI R23, R10.reuse, 0x13, R13.reuse ;  /* 0x000000130a177819 */ /* 0x140fe40000010e0d */
[----:B------:R-:W-:Y:S02]  /*2070*/  SHF.L.W.U32.HI R24, R10, 0x12, R13 ;  /* 0x000000120a187819 */ /* 0x000fe40000010e0d */
[----:B------:R-:W-:-:S02]  /*2080*/  LOP3.LUT R13, R15, 0x1fffffff, RZ, 0xc0, !PT ;  /* 0x1fffffff0f0d7812 */ /* 0x000fc400078ec0ff */
[C---:B------:R-:W-:Y:S02]  /*2090*/  LOP3.LUT R20, R6.reuse, 0xfffff, RZ, 0xc0, !PT ;  /* 0x000fffff06147812 */ /* 0x040fe400078ec0ff */
[C-C-:B------:R-:W-:Y:S02]  /*20a0*/  SHF.L.W.U32.HI R19, R15.reuse, 0x5, R14.reuse ;  /* 0x000000050f137819 */ /* 0x140fe40000010e0e */
[C-C-:B------:R-:W-:Y:S02]  /*20b0*/  SHF.L.W.U32.HI R22, R15.reuse, 0x4, R14.reuse ;  /* 0x000000040f167819 */ /* 0x140fe40000010e0e */
[----:B------:R-:W-:Y:S02]  /*20c0*/  SHF.L.W.U32.HI R14, R15, 0x1b, R14 ;  /* 0x0000001b0f0e7819 */ /* 0x000fe40000010e0e */
[C-C-:B------:R-:W-:Y:S02]  /*20d0*/  SHF.L.W.U32.HI R21, R6.reuse, 0xe, R11.reuse ;  /* 0x0000000e06157819 */ /* 0x140fe40000010e0b */
[----:B------:R-:W-:-:S02]  /*20e0*/  SHF.L.W.U32.HI R11, R6, 0xd, R11 ;  /* 0x0000000d060b7819 */ /* 0x000fc40000010e0b */
[----:B------:R-:W-:Y:S02]  /*20f0*/  LOP3.LUT R15, R16, R23, R24, 0x78, !PT ;  /* 0x00000017100f7212 */ /* 0x000fe400078e7818 */
[C-C-:B------:R-:W-:Y:S02]  /*2100*/  SHF.L.W.U32.HI R6, R8.reuse, 0x1e, R13.reuse ;  /* 0x0000001e08067819 */ /* 0x140fe40000010e0d */
[----:B------:R-:W-:Y:S02]  /*2110*/  SHF.L.W.U32.HI R23, R8, 0x3, R13 ;  /* 0x0000000308177819 */ /* 0x000fe40000010e0d */
[----:B------:R-:W-:Y:S02]  /*2120*/  SHF.L.W.U32.HI R24, R9, 0x12, R20 ;  /* 0x0000001209187819 */ /* 0x000fe40000010e14 */
[----:B------:R-:W-:Y:S02]  /*2130*/  LOP3.LUT R16, R10, 0x7fff, RZ, 0xc0, !PT ;  /* 0x00007fff0a107812 */ /* 0x000fe400078ec0ff */
[----:B------:R-:W-:-:S02]  /*2140*/  LOP3.LUT R10, R17, R19, R22, 0x78, !PT ;  /* 0x00000013110a7212 */ /* 0x000fc400078e7816 */
[----:B------:R-:W-:Y:S02]  /*2150*/  LOP3.LUT R23, R6, R23, R24, 0x96, !PT ;  /* 0x0000001706177212 */ /* 0x000fe400078e9618 */
[----:B------:R-:W-:Y:S02]  /*2160*/  LOP3.LUT R11, R18, R21, R11, 0x78, !PT ;  /* 0x00000015120b7212 */ /* 0x000fe400078e780b */
[C-C-:B------:R-:W-:Y:S02]  /*2170*/  SHF.L.W.U32.HI R17, R9.reuse, 0x1b, R20.reuse ;  /* 0x0000001b09117819 */ /* 0x140fe40000010e14 */
[----:B------:R-:W-:Y:S02]  /*2180*/  SHF.L.W.U32.HI R6, R9, 0xc, R20 ;  /* 0x0000000c09067819 */ /* 0x000fe40000010e14 */
[----:B------:R-:W-:Y:S02]  /*2190*/  SHF.L.W.U32.HI R24, R12, 0x9, R7 ;  /* 0x000000090c187819 */ /* 0x000fe40000010e07 */
[----:B------:R-:W-:-:S02]  /*21a0*/  SHF.L.W.U32.HI R19, R7, 0x11, R16 ;  /* 0x0000001107137819 */ /* 0x000fc40000010e10 */
[----:B------:R-:W-:Y:S02]  /*21b0*/  SHF.L.W.U32.HI R18, R12, 0x1e, R7 ;  /* 0x0000001e0c127819 */ /* 0x000fe40000010e07 */
[----:B------:R-:W-:Y:S02]  /*21c0*/  LOP3.LUT R17, R17, R6, R24, 0x96, !PT ;  /* 0x0000000611117212 */ /* 0x000fe400078e9618 */
[----:B------:R-:W-:Y:S02]  /*21d0*/  LOP3.LUT R6, R15, R14, RZ, 0x3c, !PT ;  /* 0x0000000e0f067212 */ /* 0x000fe400078e3cff */
[----:B------:R-:W-:Y:S02]  /*21e0*/  LOP3.LUT R24, R18, R19, RZ, 0x3c, !PT ;  /* 0x0000001312187212 */ /* 0x000fe400078e3cff */
[C-C-:B------:R-:W-:Y:S02]  /*21f0*/  SHF.L.W.U32.HI R21, R8.reuse, 0x5, R13.reuse ;  /* 0x0000000508157819 */ /* 0x140fe40000010e0d */
[----:B------:R-:W-:-:S02]  /*2200*/  SHF.L.W.U32.HI R22, R8, 0x4, R13 ;  /* 0x0000000408167819 */ /* 0x000fc40000010e0d */
[C-C-:B------:R-:W-:Y:S02]  /*2210*/  SHF.L.W.U32.HI R15, R7.reuse, 0x13, R16.reuse ;  /* 0x00000013070f7819 */ /* 0x140fe40000010e10 */
[----:B------:R-:W-:Y:S02]  /*2220*/  SHF.L.W.U32.HI R18, R7, 0x12, R16 ;  /* 0x0000001207127819 */ /* 0x000fe40000010e10 */
[----:B------:R-:W-:Y:S02]  /*2230*/  LOP3.LUT R19, R9, 0xfffff, RZ, 0xc0, !PT ;  /* 0x000fffff09137812 */ /* 0x000fe400078ec0ff */
[----:B------:R-:W-:Y:S02]  /*2240*/  LOP3.LUT R7, R7, 0x7fff, RZ, 0xc0, !PT ;  /* 0x00007fff07077812 */ /* 0x000fe400078ec0ff */
[----:B------:R-:W-:Y:S02]  /*2250*/  LOP3.LUT R14, R23, R21, R22, 0x78, !PT ;  /* 0x00000015170e7212 */ /* 0x000fe400078e7816 */
[----:B------:R-:W-:-:S02]  /*2260*/  SHF.L.W.U32.HI R16, R9, 0xe, R20 ;  /* 0x0000000e09107819 */ /* 0x000fc40000010e14 */
[----:B------:R-:W-:Y:S02]  /*2270*/  LOP3.LUT R18, R24, R15, R18, 0x78, !PT ;  /* 0x0000000f18127212 */ /* 0x000fe400078e7812 */
[----:B------:R-:W-:Y:S02]  /*2280*/  SHF.L.W.U32.HI R20, R9, 0xd, R20 ;  /* 0x0000000d09147819 */ /* 0x000fe40000010e14 */
[C-C-:B------:R-:W-:Y:S02]  /*2290*/  SHF.L.W.U32.HI R15, R10.reuse, 0x1b, R19.reuse ;  /* 0x0000001b0a0f7819 */ /* 0x140fe40000010e13 */
[----:B------:R-:W-:Y:S02]  /*22a0*/  SHF.L.W.U32.HI R22, R10, 0xc, R19 ;  /* 0x0000000c0a167819 */ /* 0x000fe40000010e13 */
[----:B------:R-:W-:Y:S02]  /*22b0*/  SHF.L.W.U32.HI R21, R11, 0x9, R12 ;  /* 0x000000090b157819 */ /* 0x000fe40000010e0c */
[----:B------:R-:W-:-:S02]  /*22c0*/  SHF.L.W.U32.HI R9, R8, 0x1b, R13 ;  /* 0x0000001b08097819 */ /* 0x000fc40000010e0d */
[----:B------:R-:W-:Y:S02]  /*22d0*/  SHF.L.W.U32.HI R24, R12, 0x11, R7 ;  /* 0x000000110c187819 */ /* 0x000fe40000010e07 */
[----:B------:R-:W-:Y:S02]  /*22e0*/  SHF.L.W.U32.HI R13, R11, 0x1e, R12 ;  /* 0x0000001e0b0d7819 */ /* 0x000fe40000010e0c */
[----:B------:R-:W-:Y:S02]  /*22f0*/  LOP3.LUT R15, R15, R22, R21, 0x96, !PT ;  /* 0x000000160f0f7212 */ /* 0x000fe400078e9615 */
[----:B------:R-:W-:Y:S02]  /*2300*/  LOP3.LUT R20, R17, R16, R20, 0x78, !PT ;  /* 0x0000001011147212 */ /* 0x000fe400078e7814 */
[----:B------:R-:W-:Y:S02]  /*2310*/  LOP3.LUT R9, R18, R9, RZ, 0x3c, !PT ;  /* 0x0000000912097212 */ /* 0x000fe400078e3cff */
[----:B------:R-:W-:-:S02]  /*2320*/  LOP3.LUT R22, R12, 0x7fff, RZ, 0xc0, !PT ;  /* 0x00007fff0c167812 */ /* 0x000fc400078ec0ff */
[----:B------:R-:W-:Y:S02]  /*2330*/  LOP3.LUT R16, R13, R24, RZ, 0x3c, !PT ;  /* 0x000000180d107212 */ /* 0x000fe400078e3cff */
[C-C-:B------:R-:W-:Y:S02]  /*2340*/  SHF.L.W.U32.HI R18, R10.reuse, 0xe, R19.reuse ;  /* 0x0000000e0a127819 */ /* 0x140fe40000010e13 */
[----:B------:R-:W-:Y:S02]  /*2350*/  SHF.L.W.U32.HI R21, R10, 0xd, R19 ;  /* 0x0000000d0a157819 */ /* 0x000fe40000010e13 */
[----:B------:R-:W-:Y:S02]  /*2360*/  SHF.L.W.U32.HI R13, R12, 0x13, R7 ;  /* 0x000000130c0d7819 */ /* 0x000fe40000010e07 */
[----:B------:R-:W-:Y:S02]  /*2370*/  LOP3.LUT R27, R10, 0xfffff, RZ, 0xc0, !PT ;  /* 0x000fffff0a1b7812 */ /* 0x000fe400078ec0ff */
[----:B------:R-:W-:-:S02]  /*2380*/  LOP3.LUT R25, R8, 0x1fffffff, RZ, 0xc0, !PT ;  /* 0x1fffffff08197812 */ /* 0x000fc400078ec0ff */
[----:B------:R-:W-:Y:S02]  /*2390*/  SHF.L.W.U32.HI R7, R12, 0x12, R7 ;  /* 0x000000120c077819 */ /* 0x000fe40000010e07 */
        /* <DEDUP_REMOVED lines=8> */
[C---:B------:R-:W-:Y:S02]  /*2420*/  SHF.L.W.U32.HI R18, R6.reuse, 0x1b, R25 ;  /* 0x0000001b06127819 */ /* 0x040fe40000010e19 */
[----:B------:R-:W-:Y:S02]  /*2430*/  LOP3.LUT R6, R6, 0x1fffffff, RZ, 0xc0, !PT ;  /* 0x1fffffff06067812 */ /* 0x000fe400078ec0ff */
[----:B------:R-:W-:-:S02]  /*2440*/  LOP3.LUT R20, R20, R22, R11, 0x96, !PT ;  /* 0x0000001614147212 */ /* 0x000fc400078e960b */
[----:B------:R-:W-:Y:S02]  /*2450*/  LOP3.LUT R19, R19, R12, RZ, 0x3c, !PT ;  /* 0x0000000c13137212 */ /* 0x000fe400078e3cff */
[----:B------:R-:W-:Y:S02]  /*2460*/  SHF.L.W.U32.HI R8, R14, 0x12, R27 ;  /* 0x000000120e087819 */ /* 0x000fe40000010e1b */
[C-C-:B------:R-:W-:Y:S02]  /*2470*/  SHF.L.W.U32.HI R11, R9.reuse, 0x1e, R6.reuse ;  /* 0x0000001e090b7819 */ /* 0x140fe40000010e06 */
[----:B------:R-:W-:Y:S02]  /*2480*/  SHF.L.W.U32.HI R12, R9, 0x3, R6 ;  /* 0x00000003090c7819 */ /* 0x000fe40000010e06 */
[----:B------:R-:W-:Y:S02]  /*2490*/  LOP3.LUT R7, R16, R13, R7, 0x78, !PT ;  /* 0x0000000d10077212 */ /* 0x000fe400078e7807 */
[----:B------:R-:W-:-:S02]  /*24a0*/  SHF.L.W.U32.HI R23, R14, 0xe, R27 ;  /* 0x0000000e0e177819 */ /* 0x000fc40000010e1b */
[C-C-:B------:R-:W-:Y:S02]  /*24b0*/  SHF.L.W.U32.HI R13, R9.reuse, 0x5, R6.reuse ;  /* 0x00000005090d7819 */ /* 0x140fe40000010e06 */
[----:B------:R-:W-:Y:S02]  /*24c0*/  SHF.L.W.U32.HI R16, R9, 0x4, R6 ;  /* 0x0000000409107819 */ /* 0x000fe40000010e06 */
[----:B------:R-:W-:Y:S02]  /*24d0*/  LOP3.LUT R8, R11, R12, R8, 0x96, !PT ;  /* 0x0000000c0b087212 */ /* 0x000fe400078e9608 */
[----:B------:R-:W-:Y:S02]  /*24e0*/  SHF.L.W.U32.HI R14, R14, 0xd, R27 ;  /* 0x0000000d0e0e7819 */ /* 0x000fe40000010e1b */
[----:B------:R-:W-:Y:S02]  /*24f0*/  SHF.L.W.U32.HI R9, R9, 0x1b, R6 ;  /* 0x0000001b09097819 */ /* 0x000fe40000010e06 */
[----:B------:R-:W-:-:S02]  /*2500*/  LOP3.LUT R10, R19, R17, R10, 0x78, !PT ;  /* 0x00000011130a7212 */ /* 0x000fc400078e780a */
[----:B------:R-:W-:Y:S02]  /*2510*/  LOP3.LUT R7, R7, R18, RZ, 0x3c, !PT ;  /* 0x0000001207077212 */ /* 0x000fe400078e3cff */
[----:B------:R-:W-:Y:S02]  /*2520*/  LOP3.LUT R13, R8, R13, R16, 0x78, !PT ;  /* 0x0000000d080d7212 */ /* 0x000fe400078e7810 */
[----:B------:R-:W-:Y:S02]  /*2530*/  LOP3.LUT R6, R20, R23, R14, 0x78, !PT ;  /* 0x0000001714067212 */ /* 0x000fe400078e780e */
[----:B------:R-:W-:Y:S02]  /*2540*/  LOP3.LUT R8, R10, R9, RZ, 0x3c, !PT ;  /* 0x000000090a087212 */ /* 0x000fe400078e3cff */
[----:B------:R-:W-:Y:S02]  /*2550*/  SHF.R.U32.HI R10, RZ, 0x3, R7 ;  /* 0x00000003ff0a7819 */ /* 0x000fe40000011607 */
[----:B------:R-:W-:-:S02]  /*2560*/  SHF.R.U32.HI R15, RZ, 0x15, R15 ;  /* 0x00000015ff0f7819 */ /* 0x000fc4000001160f */
[----:B------:R-:W-:Y:S02]  /*2570*/  SHF.R.U32.HI R6, RZ, 0x8, R6 ;  /* 0x00000008ff067819 */ /* 0x000fe40000011606 */
[----:B------:R-:W-:Y:S02]  /*2580*/  SHF.R.U32.HI R8, RZ, 0x8, R8 ;  /* 0x00000008ff087819 */ /* 0x000fe40000011608 */
[--C-:B------:R-:W-:Y:S02]  /*2590*/  SHF.R.U32.HI R9, RZ, 0xb, R13.reuse ;  /* 0x0000000bff097819 */ /* 0x100fe4000001160d */
[----:B------:R-:W-:Y:S02]  /*25a0*/  SHF.R.U32.HI R7, RZ, 0x1a, R13 ;  /* 0x0000001aff077819 */ /* 0x000fe4000001160d */
[----:B------:R-:W-:Y:S02]  /*25b0*/  LOP3.LUT R8, R8, R9, R10, 0x96, !PT ;  /* 0x0000000908087212 */ /* 0x000fe400078e960a */
[----:B------:R-:W-:-:S04]  /*25c0*/  LOP3.LUT R7, R7, R6, R15, 0x96, !PT ;  /* 0x0000000607077212 */ /* 0x000fc800078e960f */
[----:B------:R-:W-:-:S04]  /*25d0*/  LOP3.LUT R7, R7, 0x1, R8, 0x48, !PT ;  /* 0x0000000107077812 */ /* 0x000fc800078e4808 */
[----:B------:R-:W-:Y:S01]  /*25e0*/  SHF.L.U32 R6, R7, UR4, RZ ;  /* 0x0000000407067c19 */ /* 0x000fe200080006ff */
[----:B------:R-:W-:-:S03]  /*25f0*/  UIADD3 UR4, UPT, UPT, UR4, 0x1, URZ ;  /* 0x0000000104047890 */ /* 0x000fc6000fffe0ff */
[----:B------:R-:W-:Y:S01]  /*2600*/  LOP3.LUT R5, R6, R5, RZ, 0xfc, !PT ;  /* 0x0000000506057212 */ /* 0x000fe200078efcff */
[----:B------:R-:W-:-:S09]  /*2610*/  UISETP.NE.AND UP0, UPT, UR4, 0x20, UPT ;  /* 0x000000200400788c */ /* 0x000fd2000bf05270 */
[----:B------:R-:W-:Y:S05]  /*2620*/  BRA.U UP0, `(.L_x_68) ;  /* 0xffffffdd00587547 */ /* 0x000fea000b83ffff */
[----:B------:R-:W0:Y:S02]  /*2630*/  LDC.64 R2, c[0x0][0x380] ;  /* 0x0000e000ff027b82 */ /* 0x000e240000000a00 */
[----:B0-----:R-:W-:-:S05]  /*2640*/  IMAD.WIDE.U32 R2, R0, 0x4, R2 ;  /* 0x0000000400027825 */ /* 0x001fca00078e0002 */
[----:B------:R-:W-:Y:S01]  /*2650*/  STG.E desc[UR6][R2.64], R5 ;  /* 0x0000000502007986 */ /* 0x000fe2000c101906 */
[----:B------:R-:W-:Y:S06]  /*2660*/  BAR.SYNC.DEFER_BLOCKING 0x0 ;  /* 0x0000000000007b1d */ /* 0x000fec0000010000 */
[----:B------:R-:W-:Y:S05]  /*2670*/  EXIT ;  /* 0x000000000000794d */ /* 0x000fea0003800000 */
.L_x_69:
        /* <DEDUP_REMOVED lines=16> */
.L_x_71:


//--------------------- .nv.shared.reserved.0     --------------------------
	.section	.nv.shared.reserved.0,"aw",@nobits
	.weak		__nv_reservedSMEM_offset_0_alias
	.size		__nv_reservedSMEM_offset_0_alias, 0, 64
	.other		__nv_reservedSMEM_offset_0_alias,@"STO_CUDA_RESERVED_SHARED STV_DEFAULT"
__nv_reservedSMEM_offset_0_alias:
	.zero		0
	.zero		64


//--------------------- .nv.constant0._Z6getsumPjjS_S_j --------------------------
	.section	.nv.constant0._Z6getsumPjjS_S_j,"a",@progbits
	.sectionflags	@""
	.align	4
.nv.constant0._Z6getsumPjjS_S_j:
	.zero		932


//--------------------- .nv.constant0._Z19global_multi_threadPjj --------------------------
	.section	.nv.constant0._Z19global_multi_threadPjj,"a",@progbits
	.sectionflags	@""
	.align	4
.nv.constant0._Z19global_multi_threadPjj:
	.zero		908


//--------------------- SYMBOLS --------------------------

	.type		.nv.reservedSmem.offset0,@object
	.size		.nv.reservedSmem.offset0,0x4
